//
// Generated by NVIDIA NVVM Compiler
//
// Compiler Build ID: CL-36424714
// Cuda compilation tools, release 13.0, V13.0.88
// Based on NVVM 20.0.0
//

.version 9.0
.target sm_100
.address_size 64

	// .globl	_Z15addMatrixKernelPdS_S_ii

.visible .entry _Z15addMatrixKernelPdS_S_ii(
	.param .u64 .ptr .align 1 _Z15addMatrixKernelPdS_S_ii_param_0,
	.param .u64 .ptr .align 1 _Z15addMatrixKernelPdS_S_ii_param_1,
	.param .u64 .ptr .align 1 _Z15addMatrixKernelPdS_S_ii_param_2,
	.param .u32 _Z15addMatrixKernelPdS_S_ii_param_3,
	.param .u32 _Z15addMatrixKernelPdS_S_ii_param_4
)
{
	.reg .pred 	%p<4>;
	.reg .b32 	%r<12>;
	.reg .b64 	%rd<11>;
	.reg .b64 	%fd<4>;

	ld.param.u64 	%rd1, [_Z15addMatrixKernelPdS_S_ii_param_0];
	ld.param.u64 	%rd2, [_Z15addMatrixKernelPdS_S_ii_param_1];
	ld.param.u64 	%rd3, [_Z15addMatrixKernelPdS_S_ii_param_2];
	ld.param.u32 	%r4, [_Z15addMatrixKernelPdS_S_ii_param_3];
	ld.param.u32 	%r3, [_Z15addMatrixKernelPdS_S_ii_param_4];
	mov.u32 	%r5, %ctaid.y;
	mov.u32 	%r6, %ntid.y;
	mov.u32 	%r7, %tid.y;
	mad.lo.s32 	%r1, %r5, %r6, %r7;
	mov.u32 	%r8, %ctaid.x;
	mov.u32 	%r9, %ntid.x;
	mov.u32 	%r10, %tid.x;
	mad.lo.s32 	%r2, %r8, %r9, %r10;
	setp.ge.s32 	%p1, %r1, %r4;
	setp.ge.s32 	%p2, %r2, %r3;
	or.pred  	%p3, %p1, %p2;
	@%p3 bra 	$L__BB0_2;
	cvta.to.global.u64 	%rd4, %rd1;
	cvta.to.global.u64 	%rd5, %rd2;
	cvta.to.global.u64 	%rd6, %rd3;
	mad.lo.s32 	%r11, %r3, %r1, %r2;
	mul.wide.s32 	%rd7, %r11, 8;
	add.s64 	%rd8, %rd4, %rd7;
	ld.global.f64 	%fd1, [%rd8];
	add.s64 	%rd9, %rd5, %rd7;
	ld.global.f64 	%fd2, [%rd9];
	add.f64 	%fd3, %fd1, %fd2;
	add.s64 	%rd10, %rd6, %rd7;
	st.global.f64 	[%rd10], %fd3;
$L__BB0_2:
	ret;

}
	// .globl	_Z13addBiasKernelPdS_ii
.visible .entry _Z13addBiasKernelPdS_ii(
	.param .u64 .ptr .align 1 _Z13addBiasKernelPdS_ii_param_0,
	.param .u64 .ptr .align 1 _Z13addBiasKernelPdS_ii_param_1,
	.param .u32 _Z13addBiasKernelPdS_ii_param_2,
	.param .u32 _Z13addBiasKernelPdS_ii_param_3
)
{
	.reg .pred 	%p<4>;
	.reg .b32 	%r<12>;
	.reg .b64 	%rd<9>;
	.reg .b64 	%fd<4>;

	ld.param.u64 	%rd1, [_Z13addBiasKernelPdS_ii_param_0];
	ld.param.u64 	%rd2, [_Z13addBiasKernelPdS_ii_param_1];
	ld.param.u32 	%r4, [_Z13addBiasKernelPdS_ii_param_2];
	ld.param.u32 	%r3, [_Z13addBiasKernelPdS_ii_param_3];
	mov.u32 	%r5, %ctaid.y;
	mov.u32 	%r6, %ntid.y;
	mov.u32 	%r7, %tid.y;
	mad.lo.s32 	%r1, %r5, %r6, %r7;
	mov.u32 	%r8, %ctaid.x;
	mov.u32 	%r9, %ntid.x;
	mov.u32 	%r10, %tid.x;
	mad.lo.s32 	%r2, %r8, %r9, %r10;
	setp.ge.s32 	%p1, %r1, %r4;
	setp.ge.s32 	%p2, %r2, %r3;
	or.pred  	%p3, %p1, %p2;
	@%p3 bra 	$L__BB1_2;
	cvta.to.global.u64 	%rd3, %rd2;
	cvta.to.global.u64 	%rd4, %rd1;
	mad.lo.s32 	%r11, %r3, %r1, %r2;
	mul.wide.s32 	%rd5, %r2, 8;
	add.s64 	%rd6, %rd3, %rd5;
	ld.global.f64 	%fd1, [%rd6];
	mul.wide.s32 	%rd7, %r11, 8;
	add.s64 	%rd8, %rd4, %rd7;
	ld.global.f64 	%fd2, [%rd8];
	add.f64 	%fd3, %fd1, %fd2;
	st.global.f64 	[%rd8], %fd3;
$L__BB1_2:
	ret;

}
	// .globl	_Z10reluKernelPdii
.visible .entry _Z10reluKernelPdii(
	.param .u64 .ptr .align 1 _Z10reluKernelPdii_param_0,
	.param .u32 _Z10reluKernelPdii_param_1,
	.param .u32 _Z10reluKernelPdii_param_2
)
{
	.reg .pred 	%p<5>;
	.reg .b32 	%r<12>;
	.reg .b64 	%rd<6>;
	.reg .b64 	%fd<4>;

	ld.param.u64 	%rd2, [_Z10reluKernelPdii_param_0];
	ld.param.u32 	%r4, [_Z10reluKernelPdii_param_1];
	ld.param.u32 	%r3, [_Z10reluKernelPdii_param_2];
	mov.u32 	%r5, %ctaid.y;
	mov.u32 	%r6, %ntid.y;
	mov.u32 	%r7, %tid.y;
	mad.lo.s32 	%r1, %r5, %r6, %r7;
	mov.u32 	%r8, %ctaid.x;
	mov.u32 	%r9, %ntid.x;
	mov.u32 	%r10, %tid.x;
	mad.lo.s32 	%r2, %r8, %r9, %r10;
	setp.ge.s32 	%p1, %r1, %r4;
	setp.ge.s32 	%p2, %r2, %r3;
	or.pred  	%p3, %p1, %p2;
	@%p3 bra 	$L__BB2_4;
	cvta.to.global.u64 	%rd3, %rd2;
	mad.lo.s32 	%r11, %r3, %r1, %r2;
	mul.wide.s32 	%rd4, %r11, 8;
	add.s64 	%rd1, %rd3, %rd4;
	ld.global.f64 	%fd1, [%rd1];
	abs.f64 	%fd2, %fd1;
	setp.ne.f64 	%p4, %fd2, 0d7FF0000000000000;
	@%p4 bra 	$L__BB2_3;
	mov.b64 	%rd5, 0;
	st.global.u64 	[%rd1], %rd5;
	bra.uni 	$L__BB2_4;
$L__BB2_3:
	max.f64 	%fd3, %fd1, 0d0000000000000000;
	st.global.f64 	[%rd1], %fd3;
$L__BB2_4:
	ret;

}
	// .globl	_Z11scaleKernelPddii
.visible .entry _Z11scaleKernelPddii(
	.param .u64 .ptr .align 1 _Z11scaleKernelPddii_param_0,
	.param .f64 _Z11scaleKernelPddii_param_1,
	.param .u32 _Z11scaleKernelPddii_param_2,
	.param .u32 _Z11scaleKernelPddii_param_3
)
{
	.reg .pred 	%p<5>;
	.reg .b32 	%r<12>;
	.reg .b64 	%rd<5>;
	.reg .b64 	%fd<5>;

	ld.param.u64 	%rd1, [_Z11scaleKernelPddii_param_0];
	ld.param.f64 	%fd1, [_Z11scaleKernelPddii_param_1];
	ld.param.u32 	%r5, [_Z11scaleKernelPddii_param_2];
	ld.param.u32 	%r4, [_Z11scaleKernelPddii_param_3];
	mov.u32 	%r6, %ctaid.y;
	mov.u32 	%r7, %ntid.y;
	mov.u32 	%r8, %tid.y;
	mad.lo.s32 	%r1, %r6, %r7, %r8;
	mov.u32 	%r9, %ctaid.x;
	mov.u32 	%r10, %ntid.x;
	mov.u32 	%r11, %tid.x;
	mad.lo.s32 	%r2, %r9, %r10, %r11;
	setp.ge.s32 	%p1, %r1, %r5;
	setp.ge.s32 	%p2, %r2, %r4;
	or.pred  	%p3, %p1, %p2;
	@%p3 bra 	$L__BB3_3;
	mad.lo.s32 	%r3, %r4, %r1, %r2;
	abs.f64 	%fd2, %fd1;
	setp.leu.f64 	%p4, %fd2, 0d3DDB7CDFD9D7BDBB;
	@%p4 bra 	$L__BB3_3;
	cvta.to.global.u64 	%rd2, %rd1;
	mul.wide.s32 	%rd3, %r3, 8;
	add.s64 	%rd4, %rd2, %rd3;
	ld.global.f64 	%fd3, [%rd4];
	div.rn.f64 	%fd4, %fd3, %fd1;
	st.global.f64 	[%rd4], %fd4;
$L__BB3_3:
	ret;

}
	// .globl	_Z13softmaxKernelPdii
.visible .entry _Z13softmaxKernelPdii(
	.param .u64 .ptr .align 1 _Z13softmaxKernelPdii_param_0,
	.param .u32 _Z13softmaxKernelPdii_param_1,
	.param .u32 _Z13softmaxKernelPdii_param_2
)
{
	.reg .pred 	%p<34>;
	.reg .b32 	%r<113>;
	.reg .b32 	%f<7>;
	.reg .b64 	%rd<61>;
	.reg .b64 	%fd<234>;

	ld.param.u64 	%rd18, [_Z13softmaxKernelPdii_param_0];
	ld.param.u32 	%r50, [_Z13softmaxKernelPdii_param_1];
	ld.param.u32 	%r49, [_Z13softmaxKernelPdii_param_2];
	cvta.to.global.u64 	%rd1, %rd18;
	mov.u32 	%r51, %ctaid.y;
	mov.u32 	%r52, %ntid.y;
	mov.u32 	%r53, %tid.y;
	mad.lo.s32 	%r1, %r51, %r52, %r53;
	setp.ge.s32 	%p1, %r1, %r50;
	@%p1 bra 	$L__BB4_42;
	setp.lt.s32 	%p2, %r49, 1;
	mov.f64 	%fd225, 0dFFF0000000000000;
	@%p2 bra 	$L__BB4_14;
	mul.lo.s32 	%r2, %r49, %r1;
	and.b32  	%r3, %r49, 15;
	setp.lt.u32 	%p3, %r49, 16;
	mov.f64 	%fd225, 0dFFF0000000000000;
	mov.b32 	%r101, 0;
	@%p3 bra 	$L__BB4_5;
	and.b32  	%r101, %r49, 2147483632;
	neg.s32 	%r105, %r101;
	mul.wide.u32 	%rd19, %r2, 8;
	add.s64 	%rd20, %rd19, %rd1;
	add.s64 	%rd57, %rd20, 64;
	mov.f64 	%fd225, 0dFFF0000000000000;
$L__BB4_4:
	.pragma "nounroll";
	ld.global.f64 	%fd40, [%rd57+-64];
	max.f64 	%fd41, %fd225, %fd40;
	ld.global.f64 	%fd42, [%rd57+-56];
	max.f64 	%fd43, %fd41, %fd42;
	ld.global.f64 	%fd44, [%rd57+-48];
	max.f64 	%fd45, %fd43, %fd44;
	ld.global.f64 	%fd46, [%rd57+-40];
	max.f64 	%fd47, %fd45, %fd46;
	ld.global.f64 	%fd48, [%rd57+-32];
	max.f64 	%fd49, %fd47, %fd48;
	ld.global.f64 	%fd50, [%rd57+-24];
	max.f64 	%fd51, %fd49, %fd50;
	ld.global.f64 	%fd52, [%rd57+-16];
	max.f64 	%fd53, %fd51, %fd52;
	ld.global.f64 	%fd54, [%rd57+-8];
	max.f64 	%fd55, %fd53, %fd54;
	ld.global.f64 	%fd56, [%rd57];
	max.f64 	%fd57, %fd55, %fd56;
	ld.global.f64 	%fd58, [%rd57+8];
	max.f64 	%fd59, %fd57, %fd58;
	ld.global.f64 	%fd60, [%rd57+16];
	max.f64 	%fd61, %fd59, %fd60;
	ld.global.f64 	%fd62, [%rd57+24];
	max.f64 	%fd63, %fd61, %fd62;
	ld.global.f64 	%fd64, [%rd57+32];
	max.f64 	%fd65, %fd63, %fd64;
	ld.global.f64 	%fd66, [%rd57+40];
	max.f64 	%fd67, %fd65, %fd66;
	ld.global.f64 	%fd68, [%rd57+48];
	max.f64 	%fd69, %fd67, %fd68;
	ld.global.f64 	%fd70, [%rd57+56];
	max.f64 	%fd225, %fd69, %fd70;
	add.s32 	%r105, %r105, 16;
	add.s64 	%rd57, %rd57, 128;
	setp.eq.s32 	%p4, %r105, 0;
	@%p4 bra 	$L__BB4_5;
	bra.uni 	$L__BB4_4;
$L__BB4_5:
	setp.eq.s32 	%p5, %r3, 0;
	@%p5 bra 	$L__BB4_14;
	and.b32  	%r7, %r49, 7;
	setp.lt.u32 	%p6, %r3, 8;
	@%p6 bra 	$L__BB4_8;
	add.s32 	%r55, %r101, %r2;
	mul.wide.u32 	%rd21, %r55, 8;
	add.s64 	%rd22, %rd1, %rd21;
	ld.global.f64 	%fd72, [%rd22];
	max.f64 	%fd73, %fd225, %fd72;
	cvt.u64.u32 	%rd23, %r2;
	cvt.u64.u32 	%rd24, %r101;
	add.s64 	%rd25, %rd24, %rd23;
	shl.b64 	%rd26, %rd25, 3;
	add.s64 	%rd27, %rd1, %rd26;
	ld.global.f64 	%fd74, [%rd27+8];
	max.f64 	%fd75, %fd73, %fd74;
	ld.global.f64 	%fd76, [%rd27+16];
	max.f64 	%fd77, %fd75, %fd76;
	ld.global.f64 	%fd78, [%rd27+24];
	max.f64 	%fd79, %fd77, %fd78;
	ld.global.f64 	%fd80, [%rd27+32];
	max.f64 	%fd81, %fd79, %fd80;
	ld.global.f64 	%fd82, [%rd27+40];
	max.f64 	%fd83, %fd81, %fd82;
	ld.global.f64 	%fd84, [%rd27+48];
	max.f64 	%fd85, %fd83, %fd84;
	ld.global.f64 	%fd86, [%rd27+56];
	max.f64 	%fd225, %fd85, %fd86;
	add.s32 	%r101, %r101, 8;
$L__BB4_8:
	setp.eq.s32 	%p7, %r7, 0;
	@%p7 bra 	$L__BB4_14;
	and.b32  	%r10, %r49, 3;
	setp.lt.u32 	%p8, %r7, 4;
	@%p8 bra 	$L__BB4_11;
	add.s32 	%r56, %r101, %r2;
	mul.wide.u32 	%rd28, %r56, 8;
	add.s64 	%rd29, %rd1, %rd28;
	ld.global.f64 	%fd88, [%rd29];
	max.f64 	%fd89, %fd225, %fd88;
	cvt.u64.u32 	%rd30, %r2;
	cvt.u64.u32 	%rd31, %r101;
	add.s64 	%rd32, %rd31, %rd30;
	shl.b64 	%rd33, %rd32, 3;
	add.s64 	%rd34, %rd1, %rd33;
	ld.global.f64 	%fd90, [%rd34+8];
	max.f64 	%fd91, %fd89, %fd90;
	ld.global.f64 	%fd92, [%rd34+16];
	max.f64 	%fd93, %fd91, %fd92;
	ld.global.f64 	%fd94, [%rd34+24];
	max.f64 	%fd225, %fd93, %fd94;
	add.s32 	%r101, %r101, 4;
$L__BB4_11:
	setp.eq.s32 	%p9, %r10, 0;
	@%p9 bra 	$L__BB4_14;
	add.s32 	%r57, %r101, %r2;
	mul.wide.u32 	%rd35, %r57, 8;
	add.s64 	%rd56, %rd1, %rd35;
	neg.s32 	%r104, %r10;
$L__BB4_13:
	.pragma "nounroll";
	ld.global.f64 	%fd95, [%rd56];
	max.f64 	%fd225, %fd225, %fd95;
	add.s64 	%rd56, %rd56, 8;
	add.s32 	%r104, %r104, 1;
	setp.ne.s32 	%p10, %r104, 0;
	@%p10 bra 	$L__BB4_13;
$L__BB4_14:
	setp.lt.s32 	%p11, %r49, 1;
	mov.f64 	%fd230, 0d0000000000000000;
	@%p11 bra 	$L__BB4_29;
	mul.lo.s32 	%r16, %r49, %r1;
	setp.eq.s32 	%p12, %r49, 1;
	mov.f64 	%fd230, 0d0000000000000000;
	mov.b32 	%r106, 0;
	@%p12 bra 	$L__BB4_24;
	and.b32  	%r106, %r49, 2147483646;
	neg.s32 	%r107, %r106;
	mul.wide.u32 	%rd36, %r16, 8;
	add.s64 	%rd37, %rd36, %rd1;
	add.s64 	%rd58, %rd37, 8;
	mov.f64 	%fd230, 0d0000000000000000;
$L__BB4_17:
	ld.global.f64 	%fd100, [%rd58+-8];
	sub.f64 	%fd24, %fd100, %fd225;
	fma.rn.f64 	%fd101, %fd24, 0d3FF71547652B82FE, 0d4338000000000000;
	{
	.reg .b32 %temp; 
	mov.b64 	{%r30, %temp}, %fd101;
	}
	mov.f64 	%fd102, 0dC338000000000000;
	add.rn.f64 	%fd103, %fd101, %fd102;
	fma.rn.f64 	%fd104, %fd103, 0dBFE62E42FEFA39EF, %fd24;
	fma.rn.f64 	%fd105, %fd103, 0dBC7ABC9E3B39803F, %fd104;
	fma.rn.f64 	%fd106, %fd105, 0d3E5ADE1569CE2BDF, 0d3E928AF3FCA213EA;
	fma.rn.f64 	%fd107, %fd106, %fd105, 0d3EC71DEE62401315;
	fma.rn.f64 	%fd108, %fd107, %fd105, 0d3EFA01997C89EB71;
	fma.rn.f64 	%fd109, %fd108, %fd105, 0d3F2A01A014761F65;
	fma.rn.f64 	%fd110, %fd109, %fd105, 0d3F56C16C1852B7AF;
	fma.rn.f64 	%fd111, %fd110, %fd105, 0d3F81111111122322;
	fma.rn.f64 	%fd112, %fd111, %fd105, 0d3FA55555555502A1;
	fma.rn.f64 	%fd113, %fd112, %fd105, 0d3FC5555555555511;
	fma.rn.f64 	%fd114, %fd113, %fd105, 0d3FE000000000000B;
	fma.rn.f64 	%fd115, %fd114, %fd105, 0d3FF0000000000000;
	fma.rn.f64 	%fd116, %fd115, %fd105, 0d3FF0000000000000;
	{
	.reg .b32 %temp; 
	mov.b64 	{%r31, %temp}, %fd116;
	}
	{
	.reg .b32 %temp; 
	mov.b64 	{%temp, %r32}, %fd116;
	}
	shl.b32 	%r59, %r30, 20;
	add.s32 	%r60, %r59, %r32;
	mov.b64 	%fd232, {%r31, %r60};
	{
	.reg .b32 %temp; 
	mov.b64 	{%temp, %r61}, %fd24;
	}
	mov.b32 	%f4, %r61;
	abs.f32 	%f2, %f4;
	setp.lt.f32 	%p13, %f2, 0f4086232B;
	@%p13 bra 	$L__BB4_20;
	setp.lt.f64 	%p14, %fd24, 0d0000000000000000;
	add.f64 	%fd117, %fd24, 0d7FF0000000000000;
	selp.f64 	%fd232, 0d0000000000000000, %fd117, %p14;
	setp.geu.f32 	%p15, %f2, 0f40874800;
	@%p15 bra 	$L__BB4_20;
	shr.u32 	%r62, %r30, 31;
	add.s32 	%r63, %r30, %r62;
	shr.s32 	%r64, %r63, 1;
	shl.b32 	%r65, %r64, 20;
	add.s32 	%r66, %r32, %r65;
	mov.b64 	%fd118, {%r31, %r66};
	sub.s32 	%r67, %r30, %r64;
	shl.b32 	%r68, %r67, 20;
	add.s32 	%r69, %r68, 1072693248;
	mov.b32 	%r70, 0;
	mov.b64 	%fd119, {%r70, %r69};
	mul.f64 	%fd232, %fd119, %fd118;
$L__BB4_20:
	st.global.f64 	[%rd58+-8], %fd232;
	add.f64 	%fd29, %fd230, %fd232;
	ld.global.f64 	%fd120, [%rd58];
	sub.f64 	%fd30, %fd120, %fd225;
	fma.rn.f64 	%fd121, %fd30, 0d3FF71547652B82FE, 0d4338000000000000;
	{
	.reg .b32 %temp; 
	mov.b64 	{%r33, %temp}, %fd121;
	}
	mov.f64 	%fd122, 0dC338000000000000;
	add.rn.f64 	%fd123, %fd121, %fd122;
	fma.rn.f64 	%fd124, %fd123, 0dBFE62E42FEFA39EF, %fd30;
	fma.rn.f64 	%fd125, %fd123, 0dBC7ABC9E3B39803F, %fd124;
	fma.rn.f64 	%fd126, %fd125, 0d3E5ADE1569CE2BDF, 0d3E928AF3FCA213EA;
	fma.rn.f64 	%fd127, %fd126, %fd125, 0d3EC71DEE62401315;
	fma.rn.f64 	%fd128, %fd127, %fd125, 0d3EFA01997C89EB71;
	fma.rn.f64 	%fd129, %fd128, %fd125, 0d3F2A01A014761F65;
	fma.rn.f64 	%fd130, %fd129, %fd125, 0d3F56C16C1852B7AF;
	fma.rn.f64 	%fd131, %fd130, %fd125, 0d3F81111111122322;
	fma.rn.f64 	%fd132, %fd131, %fd125, 0d3FA55555555502A1;
	fma.rn.f64 	%fd133, %fd132, %fd125, 0d3FC5555555555511;
	fma.rn.f64 	%fd134, %fd133, %fd125, 0d3FE000000000000B;
	fma.rn.f64 	%fd135, %fd134, %fd125, 0d3FF0000000000000;
	fma.rn.f64 	%fd136, %fd135, %fd125, 0d3FF0000000000000;
	{
	.reg .b32 %temp; 
	mov.b64 	{%r34, %temp}, %fd136;
	}
	{
	.reg .b32 %temp; 
	mov.b64 	{%temp, %r35}, %fd136;
	}
	shl.b32 	%r71, %r33, 20;
	add.s32 	%r72, %r71, %r35;
	mov.b64 	%fd233, {%r34, %r72};
	{
	.reg .b32 %temp; 
	mov.b64 	{%temp, %r73}, %fd30;
	}
	mov.b32 	%f5, %r73;
	abs.f32 	%f3, %f5;
	setp.lt.f32 	%p16, %f3, 0f4086232B;
	@%p16 bra 	$L__BB4_23;
	setp.lt.f64 	%p17, %fd30, 0d0000000000000000;
	add.f64 	%fd137, %fd30, 0d7FF0000000000000;
	selp.f64 	%fd233, 0d0000000000000000, %fd137, %p17;
	setp.geu.f32 	%p18, %f3, 0f40874800;
	@%p18 bra 	$L__BB4_23;
	shr.u32 	%r74, %r33, 31;
	add.s32 	%r75, %r33, %r74;
	shr.s32 	%r76, %r75, 1;
	shl.b32 	%r77, %r76, 20;
	add.s32 	%r78, %r35, %r77;
	mov.b64 	%fd138, {%r34, %r78};
	sub.s32 	%r79, %r33, %r76;
	shl.b32 	%r80, %r79, 20;
	add.s32 	%r81, %r80, 1072693248;
	mov.b32 	%r82, 0;
	mov.b64 	%fd139, {%r82, %r81};
	mul.f64 	%fd233, %fd139, %fd138;
$L__BB4_23:
	st.global.f64 	[%rd58], %fd233;
	add.f64 	%fd230, %fd29, %fd233;
	add.s32 	%r107, %r107, 2;
	add.s64 	%rd58, %rd58, 16;
	setp.eq.s32 	%p19, %r107, 0;
	@%p19 bra 	$L__BB4_24;
	bra.uni 	$L__BB4_17;
$L__BB4_24:
	and.b32  	%r83, %r49, 1;
	setp.eq.b32 	%p20, %r83, 1;
	not.pred 	%p21, %p20;
	@%p21 bra 	$L__BB4_29;
	add.s32 	%r84, %r106, %r16;
	mul.wide.u32 	%rd38, %r84, 8;
	add.s64 	%rd9, %rd1, %rd38;
	ld.global.f64 	%fd140, [%rd9];
	sub.f64 	%fd16, %fd140, %fd225;
	fma.rn.f64 	%fd141, %fd16, 0d3FF71547652B82FE, 0d4338000000000000;
	{
	.reg .b32 %temp; 
	mov.b64 	{%r22, %temp}, %fd141;
	}
	mov.f64 	%fd142, 0dC338000000000000;
	add.rn.f64 	%fd143, %fd141, %fd142;
	fma.rn.f64 	%fd144, %fd143, 0dBFE62E42FEFA39EF, %fd16;
	fma.rn.f64 	%fd145, %fd143, 0dBC7ABC9E3B39803F, %fd144;
	fma.rn.f64 	%fd146, %fd145, 0d3E5ADE1569CE2BDF, 0d3E928AF3FCA213EA;
	fma.rn.f64 	%fd147, %fd146, %fd145, 0d3EC71DEE62401315;
	fma.rn.f64 	%fd148, %fd147, %fd145, 0d3EFA01997C89EB71;
	fma.rn.f64 	%fd149, %fd148, %fd145, 0d3F2A01A014761F65;
	fma.rn.f64 	%fd150, %fd149, %fd145, 0d3F56C16C1852B7AF;
	fma.rn.f64 	%fd151, %fd150, %fd145, 0d3F81111111122322;
	fma.rn.f64 	%fd152, %fd151, %fd145, 0d3FA55555555502A1;
	fma.rn.f64 	%fd153, %fd152, %fd145, 0d3FC5555555555511;
	fma.rn.f64 	%fd154, %fd153, %fd145, 0d3FE000000000000B;
	fma.rn.f64 	%fd155, %fd154, %fd145, 0d3FF0000000000000;
	fma.rn.f64 	%fd156, %fd155, %fd145, 0d3FF0000000000000;
	{
	.reg .b32 %temp; 
	mov.b64 	{%r23, %temp}, %fd156;
	}
	{
	.reg .b32 %temp; 
	mov.b64 	{%temp, %r24}, %fd156;
	}
	shl.b32 	%r85, %r22, 20;
	add.s32 	%r86, %r85, %r24;
	mov.b64 	%fd229, {%r23, %r86};
	{
	.reg .b32 %temp; 
	mov.b64 	{%temp, %r87}, %fd16;
	}
	mov.b32 	%f6, %r87;
	abs.f32 	%f1, %f6;
	setp.lt.f32 	%p22, %f1, 0f4086232B;
	@%p22 bra 	$L__BB4_28;
	setp.lt.f64 	%p23, %fd16, 0d0000000000000000;
	add.f64 	%fd157, %fd16, 0d7FF0000000000000;
	selp.f64 	%fd229, 0d0000000000000000, %fd157, %p23;
	setp.geu.f32 	%p24, %f1, 0f40874800;
	@%p24 bra 	$L__BB4_28;
	shr.u32 	%r88, %r22, 31;
	add.s32 	%r89, %r22, %r88;
	shr.s32 	%r90, %r89, 1;
	shl.b32 	%r91, %r90, 20;
	add.s32 	%r92, %r24, %r91;
	mov.b64 	%fd158, {%r23, %r92};
	sub.s32 	%r93, %r22, %r90;
	shl.b32 	%r94, %r93, 20;
	add.s32 	%r95, %r94, 1072693248;
	mov.b32 	%r96, 0;
	mov.b64 	%fd159, {%r96, %r95};
	mul.f64 	%fd229, %fd159, %fd158;
$L__BB4_28:
	st.global.f64 	[%rd9], %fd229;
	add.f64 	%fd230, %fd230, %fd229;
$L__BB4_29:
	setp.lt.s32 	%p25, %r49, 1;
	@%p25 bra 	$L__BB4_42;
	mul.lo.s32 	%r25, %r49, %r1;
	and.b32  	%r26, %r49, 15;
	setp.lt.u32 	%p26, %r49, 16;
	mov.b32 	%r109, 0;
	@%p26 bra 	$L__BB4_33;
	and.b32  	%r109, %r49, 2147483632;
	neg.s32 	%r108, %r109;
	mul.wide.u32 	%rd39, %r25, 8;
	add.s64 	%rd40, %rd39, %rd1;
	add.s64 	%rd59, %rd40, 64;
$L__BB4_32:
	.pragma "nounroll";
	ld.global.f64 	%fd160, [%rd59+-64];
	div.rn.f64 	%fd161, %fd160, %fd230;
	st.global.f64 	[%rd59+-64], %fd161;
	ld.global.f64 	%fd162, [%rd59+-56];
	div.rn.f64 	%fd163, %fd162, %fd230;
	st.global.f64 	[%rd59+-56], %fd163;
	ld.global.f64 	%fd164, [%rd59+-48];
	div.rn.f64 	%fd165, %fd164, %fd230;
	st.global.f64 	[%rd59+-48], %fd165;
	ld.global.f64 	%fd166, [%rd59+-40];
	div.rn.f64 	%fd167, %fd166, %fd230;
	st.global.f64 	[%rd59+-40], %fd167;
	ld.global.f64 	%fd168, [%rd59+-32];
	div.rn.f64 	%fd169, %fd168, %fd230;
	st.global.f64 	[%rd59+-32], %fd169;
	ld.global.f64 	%fd170, [%rd59+-24];
	div.rn.f64 	%fd171, %fd170, %fd230;
	st.global.f64 	[%rd59+-24], %fd171;
	ld.global.f64 	%fd172, [%rd59+-16];
	div.rn.f64 	%fd173, %fd172, %fd230;
	st.global.f64 	[%rd59+-16], %fd173;
	ld.global.f64 	%fd174, [%rd59+-8];
	div.rn.f64 	%fd175, %fd174, %fd230;
	st.global.f64 	[%rd59+-8], %fd175;
	ld.global.f64 	%fd176, [%rd59];
	div.rn.f64 	%fd177, %fd176, %fd230;
	st.global.f64 	[%rd59], %fd177;
	ld.global.f64 	%fd178, [%rd59+8];
	div.rn.f64 	%fd179, %fd178, %fd230;
	st.global.f64 	[%rd59+8], %fd179;
	ld.global.f64 	%fd180, [%rd59+16];
	div.rn.f64 	%fd181, %fd180, %fd230;
	st.global.f64 	[%rd59+16], %fd181;
	ld.global.f64 	%fd182, [%rd59+24];
	div.rn.f64 	%fd183, %fd182, %fd230;
	st.global.f64 	[%rd59+24], %fd183;
	ld.global.f64 	%fd184, [%rd59+32];
	div.rn.f64 	%fd185, %fd184, %fd230;
	st.global.f64 	[%rd59+32], %fd185;
	ld.global.f64 	%fd186, [%rd59+40];
	div.rn.f64 	%fd187, %fd186, %fd230;
	st.global.f64 	[%rd59+40], %fd187;
	ld.global.f64 	%fd188, [%rd59+48];
	div.rn.f64 	%fd189, %fd188, %fd230;
	st.global.f64 	[%rd59+48], %fd189;
	ld.global.f64 	%fd190, [%rd59+56];
	div.rn.f64 	%fd191, %fd190, %fd230;
	st.global.f64 	[%rd59+56], %fd191;
	add.s32 	%r108, %r108, 16;
	add.s64 	%rd59, %rd59, 128;
	setp.ne.s32 	%p27, %r108, 0;
	@%p27 bra 	$L__BB4_32;
$L__BB4_33:
	setp.eq.s32 	%p28, %r26, 0;
	@%p28 bra 	$L__BB4_42;
	and.b32  	%r40, %r49, 7;
	setp.lt.u32 	%p29, %r26, 8;
	@%p29 bra 	$L__BB4_36;
	add.s32 	%r98, %r109, %r25;
	mul.wide.u32 	%rd41, %r98, 8;
	add.s64 	%rd42, %rd1, %rd41;
	ld.global.f64 	%fd192, [%rd42];
	div.rn.f64 	%fd193, %fd192, %fd230;
	st.global.f64 	[%rd42], %fd193;
	cvt.u64.u32 	%rd43, %r25;
	cvt.u64.u32 	%rd44, %r109;
	add.s64 	%rd45, %rd44, %rd43;
	shl.b64 	%rd46, %rd45, 3;
	add.s64 	%rd47, %rd1, %rd46;
	ld.global.f64 	%fd194, [%rd47+8];
	div.rn.f64 	%fd195, %fd194, %fd230;
	st.global.f64 	[%rd47+8], %fd195;
	ld.global.f64 	%fd196, [%rd47+16];
	div.rn.f64 	%fd197, %fd196, %fd230;
	st.global.f64 	[%rd47+16], %fd197;
	ld.global.f64 	%fd198, [%rd47+24];
	div.rn.f64 	%fd199, %fd198, %fd230;
	st.global.f64 	[%rd47+24], %fd199;
	ld.global.f64 	%fd200, [%rd47+32];
	div.rn.f64 	%fd201, %fd200, %fd230;
	st.global.f64 	[%rd47+32], %fd201;
	ld.global.f64 	%fd202, [%rd47+40];
	div.rn.f64 	%fd203, %fd202, %fd230;
	st.global.f64 	[%rd47+40], %fd203;
	ld.global.f64 	%fd204, [%rd47+48];
	div.rn.f64 	%fd205, %fd204, %fd230;
	st.global.f64 	[%rd47+48], %fd205;
	ld.global.f64 	%fd206, [%rd47+56];
	div.rn.f64 	%fd207, %fd206, %fd230;
	st.global.f64 	[%rd47+56], %fd207;
	add.s32 	%r109, %r109, 8;
$L__BB4_36:
	setp.eq.s32 	%p30, %r40, 0;
	@%p30 bra 	$L__BB4_42;
	and.b32  	%r43, %r49, 3;
	setp.lt.u32 	%p31, %r40, 4;
	@%p31 bra 	$L__BB4_39;
	add.s32 	%r99, %r109, %r25;
	mul.wide.u32 	%rd48, %r99, 8;
	add.s64 	%rd49, %rd1, %rd48;
	ld.global.f64 	%fd208, [%rd49];
	div.rn.f64 	%fd209, %fd208, %fd230;
	st.global.f64 	[%rd49], %fd209;
	cvt.u64.u32 	%rd50, %r25;
	cvt.u64.u32 	%rd51, %r109;
	add.s64 	%rd52, %rd51, %rd50;
	shl.b64 	%rd53, %rd52, 3;
	add.s64 	%rd54, %rd1, %rd53;
	ld.global.f64 	%fd210, [%rd54+8];
	div.rn.f64 	%fd211, %fd210, %fd230;
	st.global.f64 	[%rd54+8], %fd211;
	ld.global.f64 	%fd212, [%rd54+16];
	div.rn.f64 	%fd213, %fd212, %fd230;
	st.global.f64 	[%rd54+16], %fd213;
	ld.global.f64 	%fd214, [%rd54+24];
	div.rn.f64 	%fd215, %fd214, %fd230;
	st.global.f64 	[%rd54+24], %fd215;
	add.s32 	%r109, %r109, 4;
$L__BB4_39:
	setp.eq.s32 	%p32, %r43, 0;
	@%p32 bra 	$L__BB4_42;
	add.s32 	%r100, %r109, %r25;
	mul.wide.u32 	%rd55, %r100, 8;
	add.s64 	%rd60, %rd1, %rd55;
	neg.s32 	%r112, %r43;
$L__BB4_41:
	.pragma "nounroll";
	ld.global.f64 	%fd216, [%rd60];
	div.rn.f64 	%fd217, %fd216, %fd230;
	st.global.f64 	[%rd60], %fd217;
	add.s64 	%rd60, %rd60, 8;
	add.s32 	%r112, %r112, 1;
	setp.ne.s32 	%p33, %r112, 0;
	@%p33 bra 	$L__BB4_41;
$L__BB4_42:
	ret;

}
	// .globl	_Z16splitHeadsKernelPdS_iii
.visible .entry _Z16splitHeadsKernelPdS_iii(
	.param .u64 .ptr .align 1 _Z16splitHeadsKernelPdS_iii_param_0,
	.param .u64 .ptr .align 1 _Z16splitHeadsKernelPdS_iii_param_1,
	.param .u32 _Z16splitHeadsKernelPdS_iii_param_2,
	.param .u32 _Z16splitHeadsKernelPdS_iii_param_3,
	.param .u32 _Z16splitHeadsKernelPdS_iii_param_4
)
{
	.reg .pred 	%p<6>;
	.reg .b32 	%r<19>;
	.reg .b64 	%rd<9>;
	.reg .b64 	%fd<2>;

	ld.param.u64 	%rd1, [_Z16splitHeadsKernelPdS_iii_param_0];
	ld.param.u64 	%rd2, [_Z16splitHeadsKernelPdS_iii_param_1];
	ld.param.u32 	%r7, [_Z16splitHeadsKernelPdS_iii_param_2];
	ld.param.u32 	%r5, [_Z16splitHeadsKernelPdS_iii_param_3];
	ld.param.u32 	%r6, [_Z16splitHeadsKernelPdS_iii_param_4];
	mov.u32 	%r1, %ctaid.z;
	mov.u32 	%r8, %ctaid.y;
	mov.u32 	%r9, %ntid.y;
	mov.u32 	%r10, %tid.y;
	mad.lo.s32 	%r11, %r8, %r9, %r10;
	mov.u32 	%r12, %ctaid.x;
	mov.u32 	%r13, %ntid.x;
	mov.u32 	%r14, %tid.x;
	mad.lo.s32 	%r3, %r12, %r13, %r14;
	setp.ge.s32 	%p1, %r1, %r5;
	setp.ge.s32 	%p2, %r11, %r7;
	or.pred  	%p3, %p1, %p2;
	setp.ge.s32 	%p4, %r3, %r6;
	or.pred  	%p5, %p3, %p4;
	@%p5 bra 	$L__BB5_2;
	cvta.to.global.u64 	%rd3, %rd1;
	cvta.to.global.u64 	%rd4, %rd2;
	mad.lo.s32 	%r15, %r5, %r11, %r1;
	mad.lo.s32 	%r16, %r15, %r6, %r3;
	mul.wide.s32 	%rd5, %r16, 8;
	add.s64 	%rd6, %rd3, %rd5;
	ld.global.f64 	%fd1, [%rd6];
	mad.lo.s32 	%r17, %r7, %r1, %r11;
	mad.lo.s32 	%r18, %r17, %r6, %r3;
	mul.wide.s32 	%rd7, %r18, 8;
	add.s64 	%rd8, %rd4, %rd7;
	st.global.f64 	[%rd8], %fd1;
$L__BB5_2:
	ret;

}
	// .globl	_Z22concatenateHeadsKernelPdS_iii
.visible .entry _Z22concatenateHeadsKernelPdS_iii(
	.param .u64 .ptr .align 1 _Z22concatenateHeadsKernelPdS_iii_param_0,
	.param .u64 .ptr .align 1 _Z22concatenateHeadsKernelPdS_iii_param_1,
	.param .u32 _Z22concatenateHeadsKernelPdS_iii_param_2,
	.param .u32 _Z22concatenateHeadsKernelPdS_iii_param_3,
	.param .u32 _Z22concatenateHeadsKernelPdS_iii_param_4
)
{
	.reg .pred 	%p<4>;
	.reg .b32 	%r<21>;
	.reg .b64 	%rd<9>;
	.reg .b64 	%fd<2>;

	ld.param.u64 	%rd1, [_Z22concatenateHeadsKernelPdS_iii_param_0];
	ld.param.u64 	%rd2, [_Z22concatenateHeadsKernelPdS_iii_param_1];
	ld.param.u32 	%r4, [_Z22concatenateHeadsKernelPdS_iii_param_2];
	ld.param.u32 	%r6, [_Z22concatenateHeadsKernelPdS_iii_param_3];
	ld.param.u32 	%r5, [_Z22concatenateHeadsKernelPdS_iii_param_4];
	mov.u32 	%r7, %ctaid.y;
	mov.u32 	%r8, %ntid.y;
	mov.u32 	%r9, %tid.y;
	mad.lo.s32 	%r1, %r7, %r8, %r9;
	mov.u32 	%r10, %ctaid.x;
	mov.u32 	%r11, %ntid.x;
	mov.u32 	%r12, %tid.x;
	mad.lo.s32 	%r13, %r10, %r11, %r12;
	setp.ge.s32 	%p1, %r1, %r4;
	mul.lo.s32 	%r14, %r5, %r6;
	setp.ge.s32 	%p2, %r13, %r14;
	or.pred  	%p3, %p1, %p2;
	@%p3 bra 	$L__BB6_2;
	cvta.to.global.u64 	%rd3, %rd1;
	cvta.to.global.u64 	%rd4, %rd2;
	div.s32 	%r15, %r13, %r5;
	mul.lo.s32 	%r16, %r15, %r5;
	sub.s32 	%r17, %r13, %r16;
	mad.lo.s32 	%r18, %r15, %r4, %r1;
	mad.lo.s32 	%r19, %r18, %r5, %r17;
	mul.wide.s32 	%rd5, %r19, 8;
	add.s64 	%rd6, %rd3, %rd5;
	ld.global.f64 	%fd1, [%rd6];
	mad.lo.s32 	%r20, %r14, %r1, %r13;
	mul.wide.s32 	%rd7, %r20, 8;
	add.s64 	%rd8, %rd4, %rd7;
	st.global.f64 	[%rd8], %fd1;
$L__BB6_2:
	ret;

}
	// .globl	_Z15layerNormKernelPdS_S_S_iif
.visible .entry _Z15layerNormKernelPdS_S_S_iif(
	.param .u64 .ptr .align 1 _Z15layerNormKernelPdS_S_S_iif_param_0,
	.param .u64 .ptr .align 1 _Z15layerNormKernelPdS_S_S_iif_param_1,
	.param .u64 .ptr .align 1 _Z15layerNormKernelPdS_S_S_iif_param_2,
	.param .u64 .ptr .align 1 _Z15layerNormKernelPdS_S_S_iif_param_3,
	.param .u32 _Z15layerNormKernelPdS_S_S_iif_param_4,
	.param .u32 _Z15layerNormKernelPdS_S_S_iif_param_5,
	.param .f32 _Z15layerNormKernelPdS_S_S_iif_param_6
)
{
	.reg .pred 	%p<29>;
	.reg .b32 	%r<93>;
	.reg .b32 	%f<2>;
	.reg .b64 	%rd<56>;
	.reg .b64 	%fd<291>;

	ld.param.u64 	%rd13, [_Z15layerNormKernelPdS_S_S_iif_param_0];
	ld.param.u64 	%rd14, [_Z15layerNormKernelPdS_S_S_iif_param_1];
	ld.param.u64 	%rd15, [_Z15layerNormKernelPdS_S_S_iif_param_2];
	ld.param.u64 	%rd16, [_Z15layerNormKernelPdS_S_S_iif_param_3];
	ld.param.u32 	%r59, [_Z15layerNormKernelPdS_S_S_iif_param_4];
	ld.param.u32 	%r58, [_Z15layerNormKernelPdS_S_S_iif_param_5];
	ld.param.f32 	%f1, [_Z15layerNormKernelPdS_S_S_iif_param_6];
	cvta.to.global.u64 	%rd1, %rd16;
	cvta.to.global.u64 	%rd2, %rd15;
	cvta.to.global.u64 	%rd3, %rd14;
	cvta.to.global.u64 	%rd4, %rd13;
	mov.u32 	%r60, %ctaid.x;
	mov.u32 	%r61, %ntid.x;
	mov.u32 	%r62, %tid.x;
	mad.lo.s32 	%r1, %r60, %r61, %r62;
	setp.ge.s32 	%p1, %r1, %r59;
	@%p1 bra 	$L__BB7_39;
	setp.lt.s32 	%p2, %r58, 1;
	mov.f64 	%fd281, 0d0000000000000000;
	@%p2 bra 	$L__BB7_14;
	mul.lo.s32 	%r2, %r58, %r1;
	and.b32  	%r3, %r58, 15;
	setp.lt.u32 	%p3, %r58, 16;
	mov.f64 	%fd281, 0d0000000000000000;
	mov.b32 	%r77, 0;
	@%p3 bra 	$L__BB7_5;
	and.b32  	%r77, %r58, 2147483632;
	neg.s32 	%r75, %r77;
	add.s64 	%rd5, %rd4, 64;
	mov.f64 	%fd281, 0d0000000000000000;
	mov.u32 	%r74, %r2;
$L__BB7_4:
	.pragma "nounroll";
	mul.wide.s32 	%rd17, %r74, 8;
	add.s64 	%rd18, %rd5, %rd17;
	ld.global.f64 	%fd34, [%rd18+-64];
	add.f64 	%fd35, %fd281, %fd34;
	ld.global.f64 	%fd36, [%rd18+-56];
	add.f64 	%fd37, %fd35, %fd36;
	ld.global.f64 	%fd38, [%rd18+-48];
	add.f64 	%fd39, %fd37, %fd38;
	ld.global.f64 	%fd40, [%rd18+-40];
	add.f64 	%fd41, %fd39, %fd40;
	ld.global.f64 	%fd42, [%rd18+-32];
	add.f64 	%fd43, %fd41, %fd42;
	ld.global.f64 	%fd44, [%rd18+-24];
	add.f64 	%fd45, %fd43, %fd44;
	ld.global.f64 	%fd46, [%rd18+-16];
	add.f64 	%fd47, %fd45, %fd46;
	ld.global.f64 	%fd48, [%rd18+-8];
	add.f64 	%fd49, %fd47, %fd48;
	ld.global.f64 	%fd50, [%rd18];
	add.f64 	%fd51, %fd49, %fd50;
	ld.global.f64 	%fd52, [%rd18+8];
	add.f64 	%fd53, %fd51, %fd52;
	ld.global.f64 	%fd54, [%rd18+16];
	add.f64 	%fd55, %fd53, %fd54;
	ld.global.f64 	%fd56, [%rd18+24];
	add.f64 	%fd57, %fd55, %fd56;
	ld.global.f64 	%fd58, [%rd18+32];
	add.f64 	%fd59, %fd57, %fd58;
	ld.global.f64 	%fd60, [%rd18+40];
	add.f64 	%fd61, %fd59, %fd60;
	ld.global.f64 	%fd62, [%rd18+48];
	add.f64 	%fd63, %fd61, %fd62;
	ld.global.f64 	%fd64, [%rd18+56];
	add.f64 	%fd281, %fd63, %fd64;
	add.s32 	%r75, %r75, 16;
	add.s32 	%r74, %r74, 16;
	setp.ne.s32 	%p4, %r75, 0;
	@%p4 bra 	$L__BB7_4;
$L__BB7_5:
	setp.eq.s32 	%p5, %r3, 0;
	@%p5 bra 	$L__BB7_14;
	and.b32  	%r11, %r58, 7;
	setp.lt.u32 	%p6, %r3, 8;
	@%p6 bra 	$L__BB7_8;
	add.s32 	%r64, %r77, %r2;
	mul.wide.s32 	%rd19, %r64, 8;
	add.s64 	%rd20, %rd4, %rd19;
	ld.global.f64 	%fd66, [%rd20];
	add.f64 	%fd67, %fd281, %fd66;
	ld.global.f64 	%fd68, [%rd20+8];
	add.f64 	%fd69, %fd67, %fd68;
	ld.global.f64 	%fd70, [%rd20+16];
	add.f64 	%fd71, %fd69, %fd70;
	ld.global.f64 	%fd72, [%rd20+24];
	add.f64 	%fd73, %fd71, %fd72;
	ld.global.f64 	%fd74, [%rd20+32];
	add.f64 	%fd75, %fd73, %fd74;
	ld.global.f64 	%fd76, [%rd20+40];
	add.f64 	%fd77, %fd75, %fd76;
	ld.global.f64 	%fd78, [%rd20+48];
	add.f64 	%fd79, %fd77, %fd78;
	ld.global.f64 	%fd80, [%rd20+56];
	add.f64 	%fd281, %fd79, %fd80;
	add.s32 	%r77, %r77, 8;
$L__BB7_8:
	setp.eq.s32 	%p7, %r11, 0;
	@%p7 bra 	$L__BB7_14;
	and.b32  	%r14, %r58, 3;
	setp.lt.u32 	%p8, %r11, 4;
	@%p8 bra 	$L__BB7_11;
	add.s32 	%r65, %r77, %r2;
	mul.wide.s32 	%rd21, %r65, 8;
	add.s64 	%rd22, %rd4, %rd21;
	ld.global.f64 	%fd82, [%rd22];
	add.f64 	%fd83, %fd281, %fd82;
	ld.global.f64 	%fd84, [%rd22+8];
	add.f64 	%fd85, %fd83, %fd84;
	ld.global.f64 	%fd86, [%rd22+16];
	add.f64 	%fd87, %fd85, %fd86;
	ld.global.f64 	%fd88, [%rd22+24];
	add.f64 	%fd281, %fd87, %fd88;
	add.s32 	%r77, %r77, 4;
$L__BB7_11:
	setp.eq.s32 	%p9, %r14, 0;
	@%p9 bra 	$L__BB7_14;
	add.s32 	%r80, %r77, %r2;
	neg.s32 	%r79, %r14;
$L__BB7_13:
	.pragma "nounroll";
	mul.wide.s32 	%rd23, %r80, 8;
	add.s64 	%rd24, %rd4, %rd23;
	ld.global.f64 	%fd89, [%rd24];
	add.f64 	%fd281, %fd281, %fd89;
	add.s32 	%r80, %r80, 1;
	add.s32 	%r79, %r79, 1;
	setp.ne.s32 	%p10, %r79, 0;
	@%p10 bra 	$L__BB7_13;
$L__BB7_14:
	setp.lt.s32 	%p11, %r58, 1;
	cvt.rn.f64.s32 	%fd14, %r58;
	div.rn.f64 	%fd15, %fd281, %fd14;
	mov.f64 	%fd290, 0d0000000000000000;
	@%p11 bra 	$L__BB7_27;
	mul.lo.s32 	%r23, %r58, %r1;
	and.b32  	%r24, %r58, 15;
	setp.lt.u32 	%p12, %r58, 16;
	mov.f64 	%fd290, 0d0000000000000000;
	mov.b32 	%r84, 0;
	@%p12 bra 	$L__BB7_18;
	and.b32  	%r84, %r58, 2147483632;
	neg.s32 	%r82, %r84;
	add.s64 	%rd6, %rd4, 64;
	mov.f64 	%fd290, 0d0000000000000000;
	mov.u32 	%r81, %r23;
$L__BB7_17:
	.pragma "nounroll";
	mul.wide.s32 	%rd25, %r81, 8;
	add.s64 	%rd26, %rd6, %rd25;
	ld.global.f64 	%fd94, [%rd26+-64];
	sub.f64 	%fd95, %fd94, %fd15;
	fma.rn.f64 	%fd96, %fd95, %fd95, %fd290;
	ld.global.f64 	%fd97, [%rd26+-56];
	sub.f64 	%fd98, %fd97, %fd15;
	fma.rn.f64 	%fd99, %fd98, %fd98, %fd96;
	ld.global.f64 	%fd100, [%rd26+-48];
	sub.f64 	%fd101, %fd100, %fd15;
	fma.rn.f64 	%fd102, %fd101, %fd101, %fd99;
	ld.global.f64 	%fd103, [%rd26+-40];
	sub.f64 	%fd104, %fd103, %fd15;
	fma.rn.f64 	%fd105, %fd104, %fd104, %fd102;
	ld.global.f64 	%fd106, [%rd26+-32];
	sub.f64 	%fd107, %fd106, %fd15;
	fma.rn.f64 	%fd108, %fd107, %fd107, %fd105;
	ld.global.f64 	%fd109, [%rd26+-24];
	sub.f64 	%fd110, %fd109, %fd15;
	fma.rn.f64 	%fd111, %fd110, %fd110, %fd108;
	ld.global.f64 	%fd112, [%rd26+-16];
	sub.f64 	%fd113, %fd112, %fd15;
	fma.rn.f64 	%fd114, %fd113, %fd113, %fd111;
	ld.global.f64 	%fd115, [%rd26+-8];
	sub.f64 	%fd116, %fd115, %fd15;
	fma.rn.f64 	%fd117, %fd116, %fd116, %fd114;
	ld.global.f64 	%fd118, [%rd26];
	sub.f64 	%fd119, %fd118, %fd15;
	fma.rn.f64 	%fd120, %fd119, %fd119, %fd117;
	ld.global.f64 	%fd121, [%rd26+8];
	sub.f64 	%fd122, %fd121, %fd15;
	fma.rn.f64 	%fd123, %fd122, %fd122, %fd120;
	ld.global.f64 	%fd124, [%rd26+16];
	sub.f64 	%fd125, %fd124, %fd15;
	fma.rn.f64 	%fd126, %fd125, %fd125, %fd123;
	ld.global.f64 	%fd127, [%rd26+24];
	sub.f64 	%fd128, %fd127, %fd15;
	fma.rn.f64 	%fd129, %fd128, %fd128, %fd126;
	ld.global.f64 	%fd130, [%rd26+32];
	sub.f64 	%fd131, %fd130, %fd15;
	fma.rn.f64 	%fd132, %fd131, %fd131, %fd129;
	ld.global.f64 	%fd133, [%rd26+40];
	sub.f64 	%fd134, %fd133, %fd15;
	fma.rn.f64 	%fd135, %fd134, %fd134, %fd132;
	ld.global.f64 	%fd136, [%rd26+48];
	sub.f64 	%fd137, %fd136, %fd15;
	fma.rn.f64 	%fd138, %fd137, %fd137, %fd135;
	ld.global.f64 	%fd139, [%rd26+56];
	sub.f64 	%fd140, %fd139, %fd15;
	fma.rn.f64 	%fd290, %fd140, %fd140, %fd138;
	add.s32 	%r82, %r82, 16;
	add.s32 	%r81, %r81, 16;
	setp.ne.s32 	%p13, %r82, 0;
	@%p13 bra 	$L__BB7_17;
$L__BB7_18:
	setp.eq.s32 	%p14, %r24, 0;
	@%p14 bra 	$L__BB7_27;
	and.b32  	%r32, %r58, 7;
	setp.lt.u32 	%p15, %r24, 8;
	@%p15 bra 	$L__BB7_21;
	add.s32 	%r67, %r84, %r23;
	mul.wide.s32 	%rd27, %r67, 8;
	add.s64 	%rd28, %rd4, %rd27;
	ld.global.f64 	%fd142, [%rd28];
	sub.f64 	%fd143, %fd142, %fd15;
	fma.rn.f64 	%fd144, %fd143, %fd143, %fd290;
	ld.global.f64 	%fd145, [%rd28+8];
	sub.f64 	%fd146, %fd145, %fd15;
	fma.rn.f64 	%fd147, %fd146, %fd146, %fd144;
	ld.global.f64 	%fd148, [%rd28+16];
	sub.f64 	%fd149, %fd148, %fd15;
	fma.rn.f64 	%fd150, %fd149, %fd149, %fd147;
	ld.global.f64 	%fd151, [%rd28+24];
	sub.f64 	%fd152, %fd151, %fd15;
	fma.rn.f64 	%fd153, %fd152, %fd152, %fd150;
	ld.global.f64 	%fd154, [%rd28+32];
	sub.f64 	%fd155, %fd154, %fd15;
	fma.rn.f64 	%fd156, %fd155, %fd155, %fd153;
	ld.global.f64 	%fd157, [%rd28+40];
	sub.f64 	%fd158, %fd157, %fd15;
	fma.rn.f64 	%fd159, %fd158, %fd158, %fd156;
	ld.global.f64 	%fd160, [%rd28+48];
	sub.f64 	%fd161, %fd160, %fd15;
	fma.rn.f64 	%fd162, %fd161, %fd161, %fd159;
	ld.global.f64 	%fd163, [%rd28+56];
	sub.f64 	%fd164, %fd163, %fd15;
	fma.rn.f64 	%fd290, %fd164, %fd164, %fd162;
	add.s32 	%r84, %r84, 8;
$L__BB7_21:
	setp.eq.s32 	%p16, %r32, 0;
	@%p16 bra 	$L__BB7_27;
	and.b32  	%r35, %r58, 3;
	setp.lt.u32 	%p17, %r32, 4;
	@%p17 bra 	$L__BB7_24;
	add.s32 	%r68, %r84, %r23;
	mul.wide.s32 	%rd29, %r68, 8;
	add.s64 	%rd30, %rd4, %rd29;
	ld.global.f64 	%fd166, [%rd30];
	sub.f64 	%fd167, %fd166, %fd15;
	fma.rn.f64 	%fd168, %fd167, %fd167, %fd290;
	ld.global.f64 	%fd169, [%rd30+8];
	sub.f64 	%fd170, %fd169, %fd15;
	fma.rn.f64 	%fd171, %fd170, %fd170, %fd168;
	ld.global.f64 	%fd172, [%rd30+16];
	sub.f64 	%fd173, %fd172, %fd15;
	fma.rn.f64 	%fd174, %fd173, %fd173, %fd171;
	ld.global.f64 	%fd175, [%rd30+24];
	sub.f64 	%fd176, %fd175, %fd15;
	fma.rn.f64 	%fd290, %fd176, %fd176, %fd174;
	add.s32 	%r84, %r84, 4;
$L__BB7_24:
	setp.eq.s32 	%p18, %r35, 0;
	@%p18 bra 	$L__BB7_27;
	add.s32 	%r87, %r84, %r23;
	neg.s32 	%r86, %r35;
$L__BB7_26:
	.pragma "nounroll";
	mul.wide.s32 	%rd31, %r87, 8;
	add.s64 	%rd32, %rd4, %rd31;
	ld.global.f64 	%fd177, [%rd32];
	sub.f64 	%fd178, %fd177, %fd15;
	fma.rn.f64 	%fd290, %fd178, %fd178, %fd290;
	add.s32 	%r87, %r87, 1;
	add.s32 	%r86, %r86, 1;
	setp.ne.s32 	%p19, %r86, 0;
	@%p19 bra 	$L__BB7_26;
$L__BB7_27:
	setp.lt.s32 	%p20, %r58, 1;
	div.rn.f64 	%fd179, %fd290, %fd14;
	cvt.f64.f32 	%fd180, %f1;
	add.f64 	%fd181, %fd179, %fd180;
	sqrt.rn.f64 	%fd182, %fd181;
	rcp.rn.f64 	%fd29, %fd182;
	@%p20 bra 	$L__BB7_39;
	mul.lo.s32 	%r44, %r58, %r1;
	and.b32  	%r45, %r58, 7;
	setp.lt.u32 	%p21, %r58, 8;
	mov.b32 	%r91, 0;
	@%p21 bra 	$L__BB7_31;
	and.b32  	%r91, %r58, 2147483640;
	neg.s32 	%r89, %r91;
	add.s64 	%rd55, %rd3, 32;
	add.s64 	%rd54, %rd2, 32;
	mov.u32 	%r88, %r44;
$L__BB7_30:
	.pragma "nounroll";
	mul.wide.s32 	%rd33, %r88, 8;
	add.s64 	%rd34, %rd4, %rd33;
	add.s64 	%rd35, %rd1, %rd33;
	ld.global.f64 	%fd183, [%rd34];
	sub.f64 	%fd184, %fd183, %fd15;
	mul.f64 	%fd185, %fd29, %fd184;
	ld.global.f64 	%fd186, [%rd55+-32];
	ld.global.f64 	%fd187, [%rd54+-32];
	fma.rn.f64 	%fd188, %fd186, %fd185, %fd187;
	st.global.f64 	[%rd35], %fd188;
	ld.global.f64 	%fd189, [%rd34+8];
	sub.f64 	%fd190, %fd189, %fd15;
	mul.f64 	%fd191, %fd29, %fd190;
	ld.global.f64 	%fd192, [%rd55+-24];
	ld.global.f64 	%fd193, [%rd54+-24];
	fma.rn.f64 	%fd194, %fd192, %fd191, %fd193;
	st.global.f64 	[%rd35+8], %fd194;
	ld.global.f64 	%fd195, [%rd34+16];
	sub.f64 	%fd196, %fd195, %fd15;
	mul.f64 	%fd197, %fd29, %fd196;
	ld.global.f64 	%fd198, [%rd55+-16];
	ld.global.f64 	%fd199, [%rd54+-16];
	fma.rn.f64 	%fd200, %fd198, %fd197, %fd199;
	st.global.f64 	[%rd35+16], %fd200;
	ld.global.f64 	%fd201, [%rd34+24];
	sub.f64 	%fd202, %fd201, %fd15;
	mul.f64 	%fd203, %fd29, %fd202;
	ld.global.f64 	%fd204, [%rd55+-8];
	ld.global.f64 	%fd205, [%rd54+-8];
	fma.rn.f64 	%fd206, %fd204, %fd203, %fd205;
	st.global.f64 	[%rd35+24], %fd206;
	ld.global.f64 	%fd207, [%rd34+32];
	sub.f64 	%fd208, %fd207, %fd15;
	mul.f64 	%fd209, %fd29, %fd208;
	ld.global.f64 	%fd210, [%rd55];
	ld.global.f64 	%fd211, [%rd54];
	fma.rn.f64 	%fd212, %fd210, %fd209, %fd211;
	st.global.f64 	[%rd35+32], %fd212;
	ld.global.f64 	%fd213, [%rd34+40];
	sub.f64 	%fd214, %fd213, %fd15;
	mul.f64 	%fd215, %fd29, %fd214;
	ld.global.f64 	%fd216, [%rd55+8];
	ld.global.f64 	%fd217, [%rd54+8];
	fma.rn.f64 	%fd218, %fd216, %fd215, %fd217;
	st.global.f64 	[%rd35+40], %fd218;
	ld.global.f64 	%fd219, [%rd34+48];
	sub.f64 	%fd220, %fd219, %fd15;
	mul.f64 	%fd221, %fd29, %fd220;
	ld.global.f64 	%fd222, [%rd55+16];
	ld.global.f64 	%fd223, [%rd54+16];
	fma.rn.f64 	%fd224, %fd222, %fd221, %fd223;
	st.global.f64 	[%rd35+48], %fd224;
	ld.global.f64 	%fd225, [%rd34+56];
	sub.f64 	%fd226, %fd225, %fd15;
	mul.f64 	%fd227, %fd29, %fd226;
	ld.global.f64 	%fd228, [%rd55+24];
	ld.global.f64 	%fd229, [%rd54+24];
	fma.rn.f64 	%fd230, %fd228, %fd227, %fd229;
	st.global.f64 	[%rd35+56], %fd230;
	add.s32 	%r89, %r89, 8;
	add.s32 	%r88, %r88, 8;
	add.s64 	%rd55, %rd55, 64;
	add.s64 	%rd54, %rd54, 64;
	setp.ne.s32 	%p22, %r89, 0;
	@%p22 bra 	$L__BB7_30;
$L__BB7_31:
	setp.eq.s32 	%p23, %r45, 0;
	@%p23 bra 	$L__BB7_39;
	and.b32  	%r53, %r58, 3;
	setp.lt.u32 	%p24, %r45, 4;
	@%p24 bra 	$L__BB7_34;
	add.s32 	%r70, %r91, %r44;
	mul.wide.s32 	%rd36, %r70, 8;
	add.s64 	%rd37, %rd4, %rd36;
	ld.global.f64 	%fd231, [%rd37];
	sub.f64 	%fd232, %fd231, %fd15;
	mul.f64 	%fd233, %fd29, %fd232;
	mul.wide.u32 	%rd38, %r91, 8;
	add.s64 	%rd39, %rd3, %rd38;
	ld.global.f64 	%fd234, [%rd39];
	add.s64 	%rd40, %rd2, %rd38;
	ld.global.f64 	%fd235, [%rd40];
	fma.rn.f64 	%fd236, %fd234, %fd233, %fd235;
	add.s64 	%rd41, %rd1, %rd36;
	st.global.f64 	[%rd41], %fd236;
	ld.global.f64 	%fd237, [%rd37+8];
	sub.f64 	%fd238, %fd237, %fd15;
	mul.f64 	%fd239, %fd29, %fd238;
	ld.global.f64 	%fd240, [%rd39+8];
	ld.global.f64 	%fd241, [%rd40+8];
	fma.rn.f64 	%fd242, %fd240, %fd239, %fd241;
	st.global.f64 	[%rd41+8], %fd242;
	ld.global.f64 	%fd243, [%rd37+16];
	sub.f64 	%fd244, %fd243, %fd15;
	mul.f64 	%fd245, %fd29, %fd244;
	ld.global.f64 	%fd246, [%rd39+16];
	ld.global.f64 	%fd247, [%rd40+16];
	fma.rn.f64 	%fd248, %fd246, %fd245, %fd247;
	st.global.f64 	[%rd41+16], %fd248;
	ld.global.f64 	%fd249, [%rd37+24];
	sub.f64 	%fd250, %fd249, %fd15;
	mul.f64 	%fd251, %fd29, %fd250;
	ld.global.f64 	%fd252, [%rd39+24];
	ld.global.f64 	%fd253, [%rd40+24];
	fma.rn.f64 	%fd254, %fd252, %fd251, %fd253;
	st.global.f64 	[%rd41+24], %fd254;
	add.s32 	%r91, %r91, 4;
$L__BB7_34:
	setp.eq.s32 	%p25, %r53, 0;
	@%p25 bra 	$L__BB7_39;
	setp.eq.s32 	%p26, %r53, 1;
	@%p26 bra 	$L__BB7_37;
	add.s32 	%r71, %r91, %r44;
	mul.wide.s32 	%rd42, %r71, 8;
	add.s64 	%rd43, %rd4, %rd42;
	ld.global.f64 	%fd255, [%rd43];
	sub.f64 	%fd256, %fd255, %fd15;
	mul.f64 	%fd257, %fd29, %fd256;
	mul.wide.u32 	%rd44, %r91, 8;
	add.s64 	%rd45, %rd3, %rd44;
	ld.global.f64 	%fd258, [%rd45];
	add.s64 	%rd46, %rd2, %rd44;
	ld.global.f64 	%fd259, [%rd46];
	fma.rn.f64 	%fd260, %fd258, %fd257, %fd259;
	add.s64 	%rd47, %rd1, %rd42;
	st.global.f64 	[%rd47], %fd260;
	ld.global.f64 	%fd261, [%rd43+8];
	sub.f64 	%fd262, %fd261, %fd15;
	mul.f64 	%fd263, %fd29, %fd262;
	ld.global.f64 	%fd264, [%rd45+8];
	ld.global.f64 	%fd265, [%rd46+8];
	fma.rn.f64 	%fd266, %fd264, %fd263, %fd265;
	st.global.f64 	[%rd47+8], %fd266;
	add.s32 	%r91, %r91, 2;
$L__BB7_37:
	and.b32  	%r72, %r58, 1;
	setp.eq.b32 	%p27, %r72, 1;
	not.pred 	%p28, %p27;
	@%p28 bra 	$L__BB7_39;
	add.s32 	%r73, %r91, %r44;
	mul.wide.s32 	%rd48, %r73, 8;
	add.s64 	%rd49, %rd4, %rd48;
	ld.global.f64 	%fd267, [%rd49];
	sub.f64 	%fd268, %fd267, %fd15;
	mul.f64 	%fd269, %fd29, %fd268;
	mul.wide.u32 	%rd50, %r91, 8;
	add.s64 	%rd51, %rd3, %rd50;
	ld.global.f64 	%fd270, [%rd51];
	add.s64 	%rd52, %rd2, %rd50;
	ld.global.f64 	%fd271, [%rd52];
	fma.rn.f64 	%fd272, %fd270, %fd269, %fd271;
	add.s64 	%rd53, %rd1, %rd48;
	st.global.f64 	[%rd53], %fd272;
$L__BB7_39:
	ret;

}


// ===== COMPILED SASS (sm_100) =====

	.target	sm_100

	.elftype	@"ET_EXEC"


//--------------------- .note.nv.tkinfo           --------------------------
	.section	.note.nv.tkinfo,"",@"SHT_NOTE"
	.sectionflags	@"SHF_NOTE_NV_TKINFO"
	.tkinfo
        /*0018*/ 	.word	0x00000002
        /*0030*/ 	.string	""
        /*0030*/ 	.string	"ptxas"
        /*0030*/ 	.string	"Cuda compilation tools, release 13.0, V13.0.88"
        /*0030*/ 	.string	"Build cuda_13.0.r13.0/compiler.36424714_0"
        /*0030*/ 	.string	"-arch sm_100 -m 64 "



//--------------------- .note.nv.cuinfo           --------------------------
	.section	.note.nv.cuinfo,"",@"SHT_NOTE"
	.sectionflags	@"SHF_NOTE_NV_CUINFO"
        /*0018*/ 	.short	0x0002
        /*001a*/ 	.short	0x0064
        /*001c*/ 	.short	0x0082
	.zero		2


//--------------------- .nv.info                  --------------------------
	.section	.nv.info,"",@"SHT_CUDA_INFO"
	.align	4


	//----- nvinfo : EIATTR_REGCOUNT
	.align		4
        /*0000*/ 	.byte	0x04, 0x2f
        /*0002*/ 	.short	(.L_1 - .L_0)
	.align		4
.L_0:
        /*0004*/ 	.word	index@(_Z15addMatrixKernelPdS_S_ii)
        /*0008*/ 	.word	0x0000000e


	//----- nvinfo : EIATTR_FRAME_SIZE
	.align		4
.L_1:
        /*000c*/ 	.byte	0x04, 0x11
        /*000e*/ 	.short	(.L_3 - .L_2)
	.align		4
.L_2:
        /*0010*/ 	.word	index@(_Z15addMatrixKernelPdS_S_ii)
        /*0014*/ 	.word	0x00000000


	//----- nvinfo : EIATTR_REGCOUNT
	.align		4
.L_3:
        /*0018*/ 	.byte	0x04, 0x2f
        /*001a*/ 	.short	(.L_5 - .L_4)
	.align		4
.L_4:
        /*001c*/ 	.word	index@(_Z13addBiasKernelPdS_ii)
        /*0020*/ 	.word	0x0000000c


	//----- nvinfo : EIATTR_FRAME_SIZE
	.align		4
.L_5:
        /*0024*/ 	.byte	0x04, 0x11
        /*0026*/ 	.short	(.L_7 - .L_6)
	.align		4
.L_6:
        /*0028*/ 	.word	index@(_Z13addBiasKernelPdS_ii)
        /*002c*/ 	.word	0x00000000


	//----- nvinfo : EIATTR_REGCOUNT
	.align		4
.L_7:
        /*0030*/ 	.byte	0x04, 0x2f
        /*0032*/ 	.short	(.L_9 - .L_8)
	.align		4
.L_8:
        /*0034*/ 	.word	index@(_Z10reluKernelPdii)
        /*0038*/ 	.word	0x0000000e


	//----- nvinfo : EIATTR_FRAME_SIZE
	.align		4
.L_9:
        /*003c*/ 	.byte	0x04, 0x11
        /*003e*/ 	.short	(.L_11 - .L_10)
	.align		4
.L_10:
        /*0040*/ 	.word	index@(_Z10reluKernelPdii)
        /*0044*/ 	.word	0x00000000


	//----- nvinfo : EIATTR_REGCOUNT
	.align		4
.L_11:
        /*0048*/ 	.byte	0x04, 0x2f
        /*004a*/ 	.short	(.L_13 - .L_12)
	.align		4
.L_12:
        /*004c*/ 	.word	index@(_Z11scaleKernelPddii)
        /*0050*/ 	.word	0x0000001b


	//----- nvinfo : EIATTR_FRAME_SIZE
	.align		4
.L_13:
        /*0054*/ 	.byte	0x04, 0x11
        /*0056*/ 	.short	(.L_15 - .L_14)
	.align		4
.L_14:
        /*0058*/ 	.word	index@($__internal_4_$__cuda_sm20_div_rn_f64_full)
        /*005c*/ 	.word	0x00000000


	//----- nvinfo : EIATTR_FRAME_SIZE
	.align		4
.L_15:
        /*0060*/ 	.byte	0x04, 0x11
        /*0062*/ 	.short	(.L_17 - .L_16)
	.align		4
.L_16:
        /*0064*/ 	.word	index@(_Z11scaleKernelPddii)
        /*0068*/ 	.word	0x00000000


	//----- nvinfo : EIATTR_REGCOUNT
	.align		4
.L_17:
        /*006c*/ 	.byte	0x04, 0x2f
        /*006e*/ 	.short	(.L_19 - .L_18)
	.align		4
.L_18:
        /*0070*/ 	.word	index@(_Z13softmaxKernelPdii)
        /*0074*/ 	.word	0x00000020


	//----- nvinfo : EIATTR_FRAME_SIZE
	.align		4
.L_19:
        /*0078*/ 	.byte	0x04, 0x11
        /*007a*/ 	.short	(.L_21 - .L_20)
	.align		4
.L_20:
        /*007c*/ 	.word	index@($__internal_3_$__cuda_sm20_div_rn_f64_full)
        /*0080*/ 	.word	0x00000000


	//----- nvinfo : EIATTR_FRAME_SIZE
	.align		4
.L_21:
        /*0084*/ 	.byte	0x04, 0x11
        /*0086*/ 	.short	(.L_23 - .L_22)
	.align		4
.L_22:
        /*0088*/ 	.word	index@(_Z13softmaxKernelPdii)
        /*008c*/ 	.word	0x00000000


	//----- nvinfo : EIATTR_REGCOUNT
	.align		4
.L_23:
        /*0090*/ 	.byte	0x04, 0x2f
        /*0092*/ 	.short	(.L_25 - .L_24)
	.align		4
.L_24:
        /*0094*/ 	.word	index@(_Z16splitHeadsKernelPdS_iii)
        /*0098*/ 	.word	0x0000000c


	//----- nvinfo : EIATTR_FRAME_SIZE
	.align		4
.L_25:
        /*009c*/ 	.byte	0x04, 0x11
        /*009e*/ 	.short	(.L_27 - .L_26)
	.align		4
.L_26:
        /*00a0*/ 	.word	index@(_Z16splitHeadsKernelPdS_iii)
        /*00a4*/ 	.word	0x00000000


	//----- nvinfo : EIATTR_REGCOUNT
	.align		4
.L_27:
        /*00a8*/ 	.byte	0x04, 0x2f
        /*00aa*/ 	.short	(.L_29 - .L_28)
	.align		4
.L_28:
        /*00ac*/ 	.word	index@(_Z22concatenateHeadsKernelPdS_iii)
        /*00b0*/ 	.word	0x0000000d


	//----- nvinfo : EIATTR_FRAME_SIZE
	.align		4
.L_29:
        /*00b4*/ 	.byte	0x04, 0x11
        /*00b6*/ 	.short	(.L_31 - .L_30)
	.align		4
.L_30:
        /*00b8*/ 	.word	index@(_Z22concatenateHeadsKernelPdS_iii)
        /*00bc*/ 	.word	0x00000000


	//----- nvinfo : EIATTR_REGCOUNT
	.align		4
.L_31:
        /*00c0*/ 	.byte	0x04, 0x2f
        /*00c2*/ 	.short	(.L_33 - .L_32)
	.align		4
.L_32:
        /*00c4*/ 	.word	index@(_Z15layerNormKernelPdS_S_S_iif)
        /*00c8*/ 	.word	0x00000020


	//----- nvinfo : EIATTR_FRAME_SIZE
	.align		4
.L_33:
        /*00cc*/ 	.byte	0x04, 0x11
        /*00ce*/ 	.short	(.L_35 - .L_34)
	.align		4
.L_34:
        /*00d0*/ 	.word	index@($__internal_2_$__cuda_sm20_dsqrt_rn_f64_mediumpath_v1)
        /*00d4*/ 	.word	0x00000000


	//----- nvinfo : EIATTR_FRAME_SIZE
	.align		4
.L_35:
        /*00d8*/ 	.byte	0x04, 0x11
        /*00da*/ 	.short	(.L_37 - .L_36)
	.align		4
.L_36:
        /*00dc*/ 	.word	index@($__internal_1_$__cuda_sm20_div_rn_f64_full)
        /*00e0*/ 	.word	0x00000000


	//----- nvinfo : EIATTR_FRAME_SIZE
	.align		4
.L_37:
        /*00e4*/ 	.byte	0x04, 0x11
        /*00e6*/ 	.short	(.L_39 - .L_38)
	.align		4
.L_38:
        /*00e8*/ 	.word	index@($__internal_0_$__cuda_sm20_dblrcp_rn_slowpath_v3)
        /*00ec*/ 	.word	0x00000000


	//----- nvinfo : EIATTR_FRAME_SIZE
	.align		4
.L_39:
        /*00f0*/ 	.byte	0x04, 0x11
        /*00f2*/ 	.short	(.L_41 - .L_40)
	.align		4
.L_40:
        /*00f4*/ 	.word	index@(_Z15layerNormKernelPdS_S_S_iif)
        /*00f8*/ 	.word	0x00000000


	//----- nvinfo : EIATTR_MIN_STACK_SIZE
	.align		4
.L_41:
        /*00fc*/ 	.byte	0x04, 0x12
        /*00fe*/ 	.short	(.L_43 - .L_42)
	.align		4
.L_42:
        /*0100*/ 	.word	index@(_Z15layerNormKernelPdS_S_S_iif)
        /*0104*/ 	.word	0x00000000


	//----- nvinfo : EIATTR_MIN_STACK_SIZE
	.align		4
.L_43:
        /*0108*/ 	.byte	0x04, 0x12
        /*010a*/ 	.short	(.L_45 - .L_44)
	.align		4
.L_44:
        /*010c*/ 	.word	index@(_Z22concatenateHeadsKernelPdS_iii)
        /*0110*/ 	.word	0x00000000


	//----- nvinfo : EIATTR_MIN_STACK_SIZE
	.align		4
.L_45:
        /*0114*/ 	.byte	0x04, 0x12
        /*0116*/ 	.short	(.L_47 - .L_46)
	.align		4
.L_46:
        /*0118*/ 	.word	index@(_Z16splitHeadsKernelPdS_iii)
        /*011c*/ 	.word	0x00000000


	//----- nvinfo : EIATTR_MIN_STACK_SIZE
	.align		4
.L_47:
        /*0120*/ 	.byte	0x04, 0x12
        /*0122*/ 	.short	(.L_49 - .L_48)
	.align		4
.L_48:
        /*0124*/ 	.word	index@(_Z13softmaxKernelPdii)
        /*0128*/ 	.word	0x00000000


	//----- nvinfo : EIATTR_MIN_STACK_SIZE
	.align		4
.L_49:
        /*012c*/ 	.byte	0x04, 0x12
        /*012e*/ 	.short	(.L_51 - .L_50)
	.align		4
.L_50:
        /*0130*/ 	.word	index@(_Z11scaleKernelPddii)
        /*0134*/ 	.word	0x00000000


	//----- nvinfo : EIATTR_MIN_STACK_SIZE
	.align		4
.L_51:
        /*0138*/ 	.byte	0x04, 0x12
        /*013a*/ 	.short	(.L_53 - .L_52)
	.align		4
.L_52:
        /*013c*/ 	.word	index@(_Z10reluKernelPdii)
        /*0140*/ 	.word	0x00000000


	//----- nvinfo : EIATTR_MIN_STACK_SIZE
	.align		4
.L_53:
        /*0144*/ 	.byte	0x04, 0x12
        /*0146*/ 	.short	(.L_55 - .L_54)
	.align		4
.L_54:
        /*0148*/ 	.word	index@(_Z13addBiasKernelPdS_ii)
        /*014c*/ 	.word	0x00000000


	//----- nvinfo : EIATTR_MIN_STACK_SIZE
	.align		4
.L_55:
        /*0150*/ 	.byte	0x04, 0x12
        /*0152*/ 	.short	(.L_57 - .L_56)
	.align		4
.L_56:
        /*0154*/ 	.word	index@(_Z15addMatrixKernelPdS_S_ii)
        /*0158*/ 	.word	0x00000000
.L_57:


//--------------------- .nv.compat                --------------------------
	.section	.nv.compat,"",@"SHT_CUDA_COMPAT_INFO"
	.align	4
        /*0000*/ 	.byte	0x02, 0x09, 0x00, 0x00, 0x02, 0x02, 0x01, 0x00, 0x02, 0x05, 0x05, 0x00, 0x03, 0x07, 0x01, 0x01
        /*0010*/ 	.byte	0x02, 0x03, 0x00, 0x00, 0x02, 0x06, 0x01, 0x00, 0x04, 0x0b, 0x08, 0x00, 0x01, 0x00, 0x00, 0x00
        /*0020*/ 	.byte	0x00, 0x00, 0x00, 0x00


//--------------------- .nv.info._Z15layerNormKernelPdS_S_S_iif --------------------------
	.section	.nv.info._Z15layerNormKernelPdS_S_S_iif,"",@"SHT_CUDA_INFO"
	.sectionflags	@""
	.align	4


	//----- nvinfo : EIATTR_CUDA_API_VERSION
	.align		4
        /*0000*/ 	.byte	0x04, 0x37
        /*0002*/ 	.short	(.L_59 - .L_58)
.L_58:
        /*0004*/ 	.word	0x00000082


	//----- nvinfo : EIATTR_KPARAM_INFO
	.align		4
.L_59:
        /*0008*/ 	.byte	0x04, 0x17
        /*000a*/ 	.short	(.L_61 - .L_60)
.L_60:
        /*000c*/ 	.word	0x00000000
        /*0010*/ 	.short	0x0006
        /*0012*/ 	.short	0x0028
        /*0014*/ 	.byte	0x00, 0xf0, 0x11, 0x00


	//----- nvinfo : EIATTR_KPARAM_INFO
	.align		4
.L_61:
        /*0018*/ 	.byte	0x04, 0x17
        /*001a*/ 	.short	(.L_63 - .L_62)
.L_62:
        /*001c*/ 	.word	0x00000000
        /*0020*/ 	.short	0x0005
        /*0022*/ 	.short	0x0024
        /*0024*/ 	.byte	0x00, 0xf0, 0x11, 0x00


	//----- nvinfo : EIATTR_KPARAM_INFO
	.align		4
.L_63:
        /*0028*/ 	.byte	0x04, 0x17
        /*002a*/ 	.short	(.L_65 - .L_64)
.L_64:
        /*002c*/ 	.word	0x00000000
        /*0030*/ 	.short	0x0004
        /*0032*/ 	.short	0x0020
        /*0034*/ 	.byte	0x00, 0xf0, 0x11, 0x00


	//----- nvinfo : EIATTR_KPARAM_INFO
	.align		4
.L_65:
        /*0038*/ 	.byte	0x04, 0x17
        /*003a*/ 	.short	(.L_67 - .L_66)
.L_66:
        /*003c*/ 	.word	0x00000000
        /*0040*/ 	.short	0x0003
        /*0042*/ 	.short	0x0018
        /*0044*/ 	.byte	0x00, 0xf5, 0x21, 0x00


	//----- nvinfo : EIATTR_KPARAM_INFO
	.align		4
.L_67:
        /*0048*/ 	.byte	0x04, 0x17
        /*004a*/ 	.short	(.L_69 - .L_68)
.L_68:
        /*004c*/ 	.word	0x00000000
        /*0050*/ 	.short	0x0002
        /*0052*/ 	.short	0x0010
        /*0054*/ 	.byte	0x00, 0xf5, 0x21, 0x00


	//----- nvinfo : EIATTR_KPARAM_INFO
	.align		4
.L_69:
        /*0058*/ 	.byte	0x04, 0x17
        /*005a*/ 	.short	(.L_71 - .L_70)
.L_70:
        /*005c*/ 	.word	0x00000000
        /*0060*/ 	.short	0x0001
        /*0062*/ 	.short	0x0008
        /*0064*/ 	.byte	0x00, 0xf5, 0x21, 0x00


	//----- nvinfo : EIATTR_KPARAM_INFO
	.align		4
.L_71:
        /*0068*/ 	.byte	0x04, 0x17
        /*006a*/ 	.short	(.L_73 - .L_72)
.L_72:
        /*006c*/ 	.word	0x00000000
        /*0070*/ 	.short	0x0000
        /*0072*/ 	.short	0x0000
        /*0074*/ 	.byte	0x00, 0xf5, 0x21, 0x00


	//----- nvinfo : EIATTR_SPARSE_MMA_MASK
	.align		4
.L_73:
        /*0078*/ 	.byte	0x03, 0x50
        /*007a*/ 	.short	0x0000


	//----- nvinfo : EIATTR_MAXREG_COUNT
	.align		4
        /*007c*/ 	.byte	0x03, 0x1b
        /*007e*/ 	.short	0x00ff


	//----- nvinfo : EIATTR_MERCURY_ISA_VERSION
	.align		4
        /*0080*/ 	.byte	0x03, 0x5f
        /*0082*/ 	.short	0x0101


	//----- nvinfo : EIATTR_VRC_CTA_INIT_COUNT
	.align		4
        /*0084*/ 	.byte	0x02, 0x4a
	.zero		1
	.zero		1


	//----- nvinfo : EIATTR_EXIT_INSTR_OFFSETS
	.align		4
        /*0088*/ 	.byte	0x04, 0x1c
        /*008a*/ 	.short	(.L_75 - .L_74)


	//   ....[0]....
.L_74:
        /*008c*/ 	.word	0x00000070


	//   ....[1]....
        /*0090*/ 	.word	0x000015c0


	//   ....[2]....
        /*0094*/ 	.word	0x00001b50


	//   ....[3]....
        /*0098*/ 	.word	0x00001e00


	//   ....[4]....
        /*009c*/ 	.word	0x00001fd0


	//   ....[5]....
        /*00a0*/ 	.word	0x000020e0


	//----- nvinfo : EIATTR_CRS_STACK_SIZE
	.align		4
.L_75:
        /*00a4*/ 	.byte	0x04, 0x1e
        /*00a6*/ 	.short	(.L_77 - .L_76)
.L_76:
        /*00a8*/ 	.word	0x00000000


	//----- nvinfo : EIATTR_CBANK_PARAM_SIZE
	.align		4
.L_77:
        /*00ac*/ 	.byte	0x03, 0x19
        /*00ae*/ 	.short	0x002c


	//----- nvinfo : EIATTR_PARAM_CBANK
	.align		4
        /*00b0*/ 	.byte	0x04, 0x0a
        /*00b2*/ 	.short	(.L_79 - .L_78)
	.align		4
.L_78:
        /*00b4*/ 	.word	index@(.nv.constant0._Z15layerNormKernelPdS_S_S_iif)
        /*00b8*/ 	.short	0x0380
        /*00ba*/ 	.short	0x002c


	//----- nvinfo : EIATTR_SW_WAR
	.align		4
.L_79:
        /*00bc*/ 	.byte	0x04, 0x36
        /*00be*/ 	.short	(.L_81 - .L_80)
.L_80:
        /*00c0*/ 	.word	0x00000008
.L_81:


//--------------------- .nv.info._Z22concatenateHeadsKernelPdS_iii --------------------------
	.section	.nv.info._Z22concatenateHeadsKernelPdS_iii,"",@"SHT_CUDA_INFO"
	.sectionflags	@""
	.align	4


	//----- nvinfo : EIATTR_CUDA_API_VERSION
	.align		4
        /*0000*/ 	.byte	0x04, 0x37
        /*0002*/ 	.short	(.L_83 - .L_82)
.L_82:
        /*0004*/ 	.word	0x00000082


	//----- nvinfo : EIATTR_KPARAM_INFO
	.align		4
.L_83:
        /*0008*/ 	.byte	0x04, 0x17
        /*000a*/ 	.short	(.L_85 - .L_84)
.L_84:
        /*000c*/ 	.word	0x00000000
        /*0010*/ 	.short	0x0004
        /*0012*/ 	.short	0x0018
        /*0014*/ 	.byte	0x00, 0xf0, 0x11, 0x00


	//----- nvinfo : EIATTR_KPARAM_INFO
	.align		4
.L_85:
        /*0018*/ 	.byte	0x04, 0x17
        /*001a*/ 	.short	(.L_87 - .L_86)
.L_86:
        /*001c*/ 	.word	0x00000000
        /*0020*/ 	.short	0x0003
        /*0022*/ 	.short	0x0014
        /*0024*/ 	.byte	0x00, 0xf0, 0x11, 0x00


	//----- nvinfo : EIATTR_KPARAM_INFO
	.align		4
.L_87:
        /*0028*/ 	.byte	0x04, 0x17
        /*002a*/ 	.short	(.L_89 - .L_88)
.L_88:
        /*002c*/ 	.word	0x00000000
        /*0030*/ 	.short	0x0002
        /*0032*/ 	.short	0x0010
        /*0034*/ 	.byte	0x00, 0xf0, 0x11, 0x00


	//----- nvinfo : EIATTR_KPARAM_INFO
	.align		4
.L_89:
        /*0038*/ 	.byte	0x04, 0x17
        /*003a*/ 	.short	(.L_91 - .L_90)
.L_90:
        /*003c*/ 	.word	0x00000000
        /*0040*/ 	.short	0x0001
        /*0042*/ 	.short	0x0008
        /*0044*/ 	.byte	0x00, 0xf5, 0x21, 0x00


	//----- nvinfo : EIATTR_KPARAM_INFO
	.align		4
.L_91:
        /*0048*/ 	.byte	0x04, 0x17
        /*004a*/ 	.short	(.L_93 - .L_92)
.L_92:
        /*004c*/ 	.word	0x00000000
        /*0050*/ 	.short	0x0000
        /*0052*/ 	.short	0x0000
        /*0054*/ 	.byte	0x00, 0xf5, 0x21, 0x00


	//----- nvinfo : EIATTR_SPARSE_MMA_MASK
	.align		4
.L_93:
        /*0058*/ 	.byte	0x03, 0x50
        /*005a*/ 	.short	0x0000


	//----- nvinfo : EIATTR_MAXREG_COUNT
	.align		4
        /*005c*/ 	.byte	0x03, 0x1b
        /*005e*/ 	.short	0x00ff


	//----- nvinfo : EIATTR_MERCURY_ISA_VERSION
	.align		4
        /*0060*/ 	.byte	0x03, 0x5f
        /*0062*/ 	.short	0x0101


	//----- nvinfo : EIATTR_VRC_CTA_INIT_COUNT
	.align		4
        /*0064*/ 	.byte	0x02, 0x4a
	.zero		1
	.zero		1


	//----- nvinfo : EIATTR_EXIT_INSTR_OFFSETS
	.align		4
        /*0068*/ 	.byte	0x04, 0x1c
        /*006a*/ 	.short	(.L_95 - .L_94)


	//   ....[0]....
.L_94:
        /*006c*/ 	.word	0x000000e0


	//   ....[1]....
        /*0070*/ 	.word	0x00000340


	//----- nvinfo : EIATTR_CBANK_PARAM_SIZE
	.align		4
.L_95:
        /*0074*/ 	.byte	0x03, 0x19
        /*0076*/ 	.short	0x001c


	//----- nvinfo : EIATTR_PARAM_CBANK
	.align		4
        /*0078*/ 	.byte	0x04, 0x0a
        /*007a*/ 	.short	(.L_97 - .L_96)
	.align		4
.L_96:
        /*007c*/ 	.word	index@(.nv.constant0._Z22concatenateHeadsKernelPdS_iii)
        /*0080*/ 	.short	0x0380
        /*0082*/ 	.short	0x001c


	//----- nvinfo : EIATTR_SW_WAR
	.align		4
.L_97:
        /*0084*/ 	.byte	0x04, 0x36
        /*0086*/ 	.short	(.L_99 - .L_98)
.L_98:
        /*0088*/ 	.word	0x00000008
.L_99:


//--------------------- .nv.info._Z16splitHeadsKernelPdS_iii --------------------------
	.section	.nv.info._Z16splitHeadsKernelPdS_iii,"",@"SHT_CUDA_INFO"
	.sectionflags	@""
	.align	4


	//----- nvinfo : EIATTR_CUDA_API_VERSION
	.align		4
        /*0000*/ 	.byte	0x04, 0x37
        /*0002*/ 	.short	(.L_101 - .L_100)
.L_100:
        /*0004*/ 	.word	0x00000082


	//----- nvinfo : EIATTR_KPARAM_INFO
	.align		4
.L_101:
        /*0008*/ 	.byte	0x04, 0x17
        /*000a*/ 	.short	(.L_103 - .L_102)
.L_102:
        /*000c*/ 	.word	0x00000000
        /*0010*/ 	.short	0x0004
        /*0012*/ 	.short	0x0018
        /*0014*/ 	.byte	0x00, 0xf0, 0x11, 0x00


	//----- nvinfo : EIATTR_KPARAM_INFO
	.align		4
.L_103:
        /*0018*/ 	.byte	0x04, 0x17
        /*001a*/ 	.short	(.L_105 - .L_104)
.L_104:
        /*001c*/ 	.word	0x00000000
        /*0020*/ 	.short	0x0003
        /*0022*/ 	.short	0x0014
        /*0024*/ 	.byte	0x00, 0xf0, 0x11, 0x00


	//----- nvinfo : EIATTR_KPARAM_INFO
	.align		4
.L_105:
        /*0028*/ 	.byte	0x04, 0x17
        /*002a*/ 	.short	(.L_107 - .L_106)
.L_106:
        /*002c*/ 	.word	0x00000000
        /*0030*/ 	.short	0x0002
        /*0032*/ 	.short	0x0010
        /*0034*/ 	.byte	0x00, 0xf0, 0x11, 0x00


	//----- nvinfo : EIATTR_KPARAM_INFO
	.align		4
.L_107:
        /*0038*/ 	.byte	0x04, 0x17
        /*003a*/ 	.short	(.L_109 - .L_108)
.L_108:
        /*003c*/ 	.word	0x00000000
        /*0040*/ 	.short	0x0001
        /*0042*/ 	.short	0x0008
        /*0044*/ 	.byte	0x00, 0xf5, 0x21, 0x00


	//----- nvinfo : EIATTR_KPARAM_INFO
	.align		4
.L_109:
        /*0048*/ 	.byte	0x04, 0x17
        /*004a*/ 	.short	(.L_111 - .L_110)
.L_110:
        /*004c*/ 	.word	0x00000000
        /*0050*/ 	.short	0x0000
        /*0052*/ 	.short	0x0000
        /*0054*/ 	.byte	0x00, 0xf5, 0x21, 0x00


	//----- nvinfo : EIATTR_SPARSE_MMA_MASK
	.align		4
.L_111:
        /*0058*/ 	.byte	0x03, 0x50
        /*005a*/ 	.short	0x0000


	//----- nvinfo : EIATTR_MAXREG_COUNT
	.align		4
        /*005c*/ 	.byte	0x03, 0x1b
        /*005e*/ 	.short	0x00ff


	//----- nvinfo : EIATTR_MERCURY_ISA_VERSION
	.align		4
        /*0060*/ 	.byte	0x03, 0x5f
        /*0062*/ 	.short	0x0101


	//----- nvinfo : EIATTR_VRC_CTA_INIT_COUNT
	.align		4
        /*0064*/ 	.byte	0x02, 0x4a
	.zero		1
	.zero		1


	//----- nvinfo : EIATTR_EXIT_INSTR_OFFSETS
	.align		4
        /*0068*/ 	.byte	0x04, 0x1c
        /*006a*/ 	.short	(.L_113 - .L_112)


	//   ....[0]....
.L_112:
        /*006c*/ 	.word	0x000000f0


	//   ....[1]....
        /*0070*/ 	.word	0x000001b0


	//----- nvinfo : EIATTR_CBANK_PARAM_SIZE
	.align		4
.L_113:
        /*0074*/ 	.byte	0x03, 0x19
        /*0076*/ 	.short	0x001c


	//----- nvinfo : EIATTR_PARAM_CBANK
	.align		4
        /*0078*/ 	.byte	0x04, 0x0a
        /*007a*/ 	.short	(.L_115 - .L_114)
	.align		4
.L_114:
        /*007c*/ 	.word	index@(.nv.constant0._Z16splitHeadsKernelPdS_iii)
        /*0080*/ 	.short	0x0380
        /*0082*/ 	.short	0x001c


	//----- nvinfo : EIATTR_SW_WAR
	.align		4
.L_115:
        /*0084*/ 	.byte	0x04, 0x36
        /*0086*/ 	.short	(.L_117 - .L_116)
.L_116:
        /*0088*/ 	.word	0x00000008
.L_117:


//--------------------- .nv.info._Z13softmaxKernelPdii --------------------------
	.section	.nv.info._Z13softmaxKernelPdii,"",@"SHT_CUDA_INFO"
	.sectionflags	@""
	.align	4


	//----- nvinfo : EIATTR_CUDA_API_VERSION
	.align		4
        /*0000*/ 	.byte	0x04, 0x37
        /*0002*/ 	.short	(.L_119 - .L_118)
.L_118:
        /*0004*/ 	.word	0x00000082


	//----- nvinfo : EIATTR_KPARAM_INFO
	.align		4
.L_119:
        /*0008*/ 	.byte	0x04, 0x17
        /*000a*/ 	.short	(.L_121 - .L_120)
.L_120:
        /*000c*/ 	.word	0x00000000
        /*0010*/ 	.short	0x0002
        /*0012*/ 	.short	0x000c
        /*0014*/ 	.byte	0x00, 0xf0, 0x11, 0x00


	//----- nvinfo : EIATTR_KPARAM_INFO
	.align		4
.L_121:
        /*0018*/ 	.byte	0x04, 0x17
        /*001a*/ 	.short	(.L_123 - .L_122)
.L_122:
        /*001c*/ 	.word	0x00000000
        /*0020*/ 	.short	0x0001
        /*0022*/ 	.short	0x0008
        /*0024*/ 	.byte	0x00, 0xf0, 0x11, 0x00


	//----- nvinfo : EIATTR_KPARAM_INFO
	.align		4
.L_123:
        /*0028*/ 	.byte	0x04, 0x17
        /*002a*/ 	.short	(.L_125 - .L_124)
.L_124:
        /*002c*/ 	.word	0x00000000
        /*0030*/ 	.short	0x0000
        /*0032*/ 	.short	0x0000
        /*0034*/ 	.byte	0x00, 0xf5, 0x21, 0x00


	//----- nvinfo : EIATTR_SPARSE_MMA_MASK
	.align		4
.L_125:
        /*0038*/ 	.byte	0x03, 0x50
        /*003a*/ 	.short	0x0000


	//----- nvinfo : EIATTR_MAXREG_COUNT
	.align		4
        /*003c*/ 	.byte	0x03, 0x1b
        /*003e*/ 	.short	0x00ff


	//----- nvinfo : EIATTR_MERCURY_ISA_VERSION
	.align		4
        /*0040*/ 	.byte	0x03, 0x5f
        /*0042*/ 	.short	0x0101


	//----- nvinfo : EIATTR_VRC_CTA_INIT_COUNT
	.align		4
        /*0044*/ 	.byte	0x02, 0x4a
	.zero		1
	.zero		1


	//----- nvinfo : EIATTR_EXIT_INSTR_OFFSETS
	.align		4
        /*0048*/ 	.byte	0x04, 0x1c
        /*004a*/ 	.short	(.L_127 - .L_126)


	//   ....[0]....
.L_126:
        /*004c*/ 	.word	0x00000070


	//   ....[1]....
        /*0050*/ 	.word	0x00001f60


	//   ....[2]....
        /*0054*/ 	.word	0x000037a0


	//   ....[3]....
        /*0058*/ 	.word	0x00004430


	//   ....[4]....
        /*005c*/ 	.word	0x00004b00


	//   ....[5]....
        /*0060*/ 	.word	0x00004d20


	//----- nvinfo : EIATTR_CRS_STACK_SIZE
	.align		4
.L_127:
        /*0064*/ 	.byte	0x04, 0x1e
        /*0066*/ 	.short	(.L_129 - .L_128)
.L_128:
        /*0068*/ 	.word	0x00000000


	//----- nvinfo : EIATTR_CBANK_PARAM_SIZE
	.align		4
.L_129:
        /*006c*/ 	.byte	0x03, 0x19
        /*006e*/ 	.short	0x0010


	//----- nvinfo : EIATTR_PARAM_CBANK
	.align		4
        /*0070*/ 	.byte	0x04, 0x0a
        /*0072*/ 	.short	(.L_131 - .L_130)
	.align		4
.L_130:
        /*0074*/ 	.word	index@(.nv.constant0._Z13softmaxKernelPdii)
        /*0078*/ 	.short	0x0380
        /*007a*/ 	.short	0x0010


	//----- nvinfo : EIATTR_SW_WAR
	.align		4
.L_131:
        /*007c*/ 	.byte	0x04, 0x36
        /*007e*/ 	.short	(.L_133 - .L_132)
.L_132:
        /*0080*/ 	.word	0x00000008
.L_133:


//--------------------- .nv.info._Z11scaleKernelPddii --------------------------
	.section	.nv.info._Z11scaleKernelPddii,"",@"SHT_CUDA_INFO"
	.sectionflags	@""
	.align	4


	//----- nvinfo : EIATTR_CUDA_API_VERSION
	.align		4
        /*0000*/ 	.byte	0x04, 0x37
        /*0002*/ 	.short	(.L_135 - .L_134)
.L_134:
        /*0004*/ 	.word	0x00000082


	//----- nvinfo : EIATTR_KPARAM_INFO
	.align		4
.L_135:
        /*0008*/ 	.byte	0x04, 0x17
        /*000a*/ 	.short	(.L_137 - .L_136)
.L_136:
        /*000c*/ 	.word	0x00000000
        /*0010*/ 	.short	0x0003
        /*0012*/ 	.short	0x0014
        /*0014*/ 	.byte	0x00, 0xf0, 0x11, 0x00


	//----- nvinfo : EIATTR_KPARAM_INFO
	.align		4
.L_137:
        /*0018*/ 	.byte	0x04, 0x17
        /*001a*/ 	.short	(.L_139 - .L_138)
.L_138:
        /*001c*/ 	.word	0x00000000
        /*0020*/ 	.short	0x0002
        /*0022*/ 	.short	0x0010
        /*0024*/ 	.byte	0x00, 0xf0, 0x11, 0x00


	//----- nvinfo : EIATTR_KPARAM_INFO
	.align		4
.L_139:
        /*0028*/ 	.byte	0x04, 0x17
        /*002a*/ 	.short	(.L_141 - .L_140)
.L_140:
        /*002c*/ 	.word	0x00000000
        /*0030*/ 	.short	0x0001
        /*0032*/ 	.short	0x0008
        /*0034*/ 	.byte	0x00, 0xf0, 0x21, 0x00


	//----- nvinfo : EIATTR_KPARAM_INFO
	.align		4
.L_141:
        /*0038*/ 	.byte	0x04, 0x17
        /*003a*/ 	.short	(.L_143 - .L_142)
.L_142:
        /*003c*/ 	.word	0x00000000
        /*0040*/ 	.short	0x0000
        /*0042*/ 	.short	0x0000
        /*0044*/ 	.byte	0x00, 0xf5, 0x21, 0x00


	//----- nvinfo : EIATTR_SPARSE_MMA_MASK
	.align		4
.L_143:
        /*0048*/ 	.byte	0x03, 0x50
        /*004a*/ 	.short	0x0000


	//----- nvinfo : EIATTR_MAXREG_COUNT
	.align		4
        /*004c*/ 	.byte	0x03, 0x1b
        /*004e*/ 	.short	0x00ff


	//----- nvinfo : EIATTR_MERCURY_ISA_VERSION
	.align		4
        /*0050*/ 	.byte	0x03, 0x5f
        /*0052*/ 	.short	0x0101


	//----- nvinfo : EIATTR_VRC_CTA_INIT_COUNT
	.align		4
        /*0054*/ 	.byte	0x02, 0x4a
	.zero		1
	.zero		1


	//----- nvinfo : EIATTR_EXIT_INSTR_OFFSETS
	.align		4
        /*0058*/ 	.byte	0x04, 0x1c
        /*005a*/ 	.short	(.L_145 - .L_144)


	//   ....[0]....
.L_144:
        /*005c*/ 	.word	0x000000c0


	//   ....[1]....
        /*0060*/ 	.word	0x00000120


	//   ....[2]....
        /*0064*/ 	.word	0x000002d0


	//----- nvinfo : EIATTR_CRS_STACK_SIZE
	.align		4
.L_145:
        /*0068*/ 	.byte	0x04, 0x1e
        /*006a*/ 	.short	(.L_147 - .L_146)
.L_146:
        /*006c*/ 	.word	0x00000000


	//----- nvinfo : EIATTR_CBANK_PARAM_SIZE
	.align		4
.L_147:
        /*0070*/ 	.byte	0x03, 0x19
        /*0072*/ 	.short	0x0018


	//----- nvinfo : EIATTR_PARAM_CBANK
	.align		4
        /*0074*/ 	.byte	0x04, 0x0a
        /*0076*/ 	.short	(.L_149 - .L_148)
	.align		4
.L_148:
        /*0078*/ 	.word	index@(.nv.constant0._Z11scaleKernelPddii)
        /*007c*/ 	.short	0x0380
        /*007e*/ 	.short	0x0018


	//----- nvinfo : EIATTR_SW_WAR
	.align		4
.L_149:
        /*0080*/ 	.byte	0x04, 0x36
        /*0082*/ 	.short	(.L_151 - .L_150)
.L_150:
        /*0084*/ 	.word	0x00000008
.L_151:


//--------------------- .nv.info._Z10reluKernelPdii --------------------------
	.section	.nv.info._Z10reluKernelPdii,"",@"SHT_CUDA_INFO"
	.sectionflags	@""
	.align	4


	//----- nvinfo : EIATTR_CUDA_API_VERSION
	.align		4
        /*0000*/ 	.byte	0x04, 0x37
        /*0002*/ 	.short	(.L_153 - .L_152)
.L_152:
        /*0004*/ 	.word	0x00000082


	//----- nvinfo : EIATTR_KPARAM_INFO
	.align		4
.L_153:
        /*0008*/ 	.byte	0x04, 0x17
        /*000a*/ 	.short	(.L_155 - .L_154)
.L_154:
        /*000c*/ 	.word	0x00000000
        /*0010*/ 	.short	0x0002
        /*0012*/ 	.short	0x000c
        /*0014*/ 	.byte	0x00, 0xf0, 0x11, 0x00


	//----- nvinfo : EIATTR_KPARAM_INFO
	.align		4
.L_155:
        /*0018*/ 	.byte	0x04, 0x17
        /*001a*/ 	.short	(.L_157 - .L_156)
.L_156:
        /*001c*/ 	.word	0x00000000
        /*0020*/ 	.short	0x0001
        /*0022*/ 	.short	0x0008
        /*0024*/ 	.byte	0x00, 0xf0, 0x11, 0x00


	//----- nvinfo : EIATTR_KPARAM_INFO
	.align		4
.L_157:
        /*0028*/ 	.byte	0x04, 0x17
        /*002a*/ 	.short	(.L_159 - .L_158)
.L_158:
        /*002c*/ 	.word	0x00000000
        /*0030*/ 	.short	0x0000
        /*0032*/ 	.short	0x0000
        /*0034*/ 	.byte	0x00, 0xf5, 0x21, 0x00


	//----- nvinfo : EIATTR_SPARSE_MMA_MASK
	.align		4
.L_159:
        /*0038*/ 	.byte	0x03, 0x50
        /*003a*/ 	.short	0x0000


	//----- nvinfo : EIATTR_MAXREG_COUNT
	.align		4
        /*003c*/ 	.byte	0x03, 0x1b
        /*003e*/ 	.short	0x00ff


	//----- nvinfo : EIATTR_MERCURY_ISA_VERSION
	.align		4
        /*0040*/ 	.byte	0x03, 0x5f
        /*0042*/ 	.short	0x0101


	//----- nvinfo : EIATTR_VRC_CTA_INIT_COUNT
	.align		4
        /*0044*/ 	.byte	0x02, 0x4a
	.zero		1
	.zero		1


	//----- nvinfo : EIATTR_EXIT_INSTR_OFFSETS
	.align		4
        /*0048*/ 	.byte	0x04, 0x1c
        /*004a*/ 	.short	(.L_161 - .L_160)


	//   ....[0]....
.L_160:
        /*004c*/ 	.word	0x000000c0


	//   ....[1]....
        /*0050*/ 	.word	0x00000140


	//   ....[2]....
        /*0054*/ 	.word	0x000001f0


	//----- nvinfo : EIATTR_CBANK_PARAM_SIZE
	.align		4
.L_161:
        /*0058*/ 	.byte	0x03, 0x19
        /*005a*/ 	.short	0x0010


	//----- nvinfo : EIATTR_PARAM_CBANK
	.align		4
        /*005c*/ 	.byte	0x04, 0x0a
        /*005e*/ 	.short	(.L_163 - .L_162)
	.align		4
.L_162:
        /*0060*/ 	.word	index@(.nv.constant0._Z10reluKernelPdii)
        /*0064*/ 	.short	0x0380
        /*0066*/ 	.short	0x0010


	//----- nvinfo : EIATTR_SW_WAR
	.align		4
.L_163:
        /*0068*/ 	.byte	0x04, 0x36
        /*006a*/ 	.short	(.L_165 - .L_164)
.L_164:
        /*006c*/ 	.word	0x00000008
.L_165:


//--------------------- .nv.info._Z13addBiasKernelPdS_ii --------------------------
	.section	.nv.info._Z13addBiasKernelPdS_ii,"",@"SHT_CUDA_INFO"
	.sectionflags	@""
	.align	4


	//----- nvinfo : EIATTR_CUDA_API_VERSION
	.align		4
        /*0000*/ 	.byte	0x04, 0x37
        /*0002*/ 	.short	(.L_167 - .L_166)
.L_166:
        /*0004*/ 	.word	0x00000082


	//----- nvinfo : EIATTR_KPARAM_INFO
	.align		4
.L_167:
        /*0008*/ 	.byte	0x04, 0x17
        /*000a*/ 	.short	(.L_169 - .L_168)
.L_168:
        /*000c*/ 	.word	0x00000000
        /*0010*/ 	.short	0x0003
        /*0012*/ 	.short	0x0014
        /*0014*/ 	.byte	0x00, 0xf0, 0x11, 0x00


	//----- nvinfo : EIATTR_KPARAM_INFO
	.align		4
.L_169:
        /*0018*/ 	.byte	0x04, 0x17
        /*001a*/ 	.short	(.L_171 - .L_170)
.L_170:
        /*001c*/ 	.word	0x00000000
        /*0020*/ 	.short	0x0002
        /*0022*/ 	.short	0x0010
        /*0024*/ 	.byte	0x00, 0xf0, 0x11, 0x00


	//----- nvinfo : EIATTR_KPARAM_INFO
	.align		4
.L_171:
        /*0028*/ 	.byte	0x04, 0x17
        /*002a*/ 	.short	(.L_173 - .L_172)
.L_172:
        /*002c*/ 	.word	0x00000000
        /*0030*/ 	.short	0x0001
        /*0032*/ 	.short	0x0008
        /*0034*/ 	.byte	0x00, 0xf5, 0x21, 0x00


	//----- nvinfo : EIATTR_KPARAM_INFO
	.align		4
.L_173:
        /*0038*/ 	.byte	0x04, 0x17
        /*003a*/ 	.short	(.L_175 - .L_174)
.L_174:
        /*003c*/ 	.word	0x00000000
        /*0040*/ 	.short	0x0000
        /*0042*/ 	.short	0x0000
        /*0044*/ 	.byte	0x00, 0xf5, 0x21, 0x00


	//----- nvinfo : EIATTR_SPARSE_MMA_MASK
	.align		4
.L_175:
        /*0048*/ 	.byte	0x03, 0x50
        /*004a*/ 	.short	0x0000


	//----- nvinfo : EIATTR_MAXREG_COUNT
	.align		4
        /*004c*/ 	.byte	0x03, 0x1b
        /*004e*/ 	.short	0x00ff


	//----- nvinfo : EIATTR_MERCURY_ISA_VERSION
	.align		4
        /*0050*/ 	.byte	0x03, 0x5f
        /*0052*/ 	.short	0x0101


	//----- nvinfo : EIATTR_VRC_CTA_INIT_COUNT
	.align		4
        /*0054*/ 	.byte	0x02, 0x4a
	.zero		1
	.zero		1


	//----- nvinfo : EIATTR_EXIT_INSTR_OFFSETS
	.align		4
        /*0058*/ 	.byte	0x04, 0x1c
        /*005a*/ 	.short	(.L_177 - .L_176)


	//   ....[0]....
.L_176:
        /*005c*/ 	.word	0x000000c0


	//   ....[1]....
        /*0060*/ 	.word	0x00000170


	//----- nvinfo : EIATTR_CBANK_PARAM_SIZE
	.align		4
.L_177:
        /*0064*/ 	.byte	0x03, 0x19
        /*0066*/ 	.short	0x0018


	//----- nvinfo : EIATTR_PARAM_CBANK
	.align		4
        /*0068*/ 	.byte	0x04, 0x0a
        /*006a*/ 	.short	(.L_179 - .L_178)
	.align		4
.L_178:
        /*006c*/ 	.word	index@(.nv.constant0._Z13addBiasKernelPdS_ii)
        /*0070*/ 	.short	0x0380
        /*0072*/ 	.short	0x0018


	//----- nvinfo : EIATTR_SW_WAR
	.align		4
.L_179:
        /*0074*/ 	.byte	0x04, 0x36
        /*0076*/ 	.short	(.L_181 - .L_180)
.L_180:
        /*0078*/ 	.word	0x00000008
.L_181:


//--------------------- .nv.info._Z15addMatrixKernelPdS_S_ii --------------------------
	.section	.nv.info._Z15addMatrixKernelPdS_S_ii,"",@"SHT_CUDA_INFO"
	.sectionflags	@""
	.align	4


	//----- nvinfo : EIATTR_CUDA_API_VERSION
	.align		4
        /*0000*/ 	.byte	0x04, 0x37
        /*0002*/ 	.short	(.L_183 - .L_182)
.L_182:
        /*0004*/ 	.word	0x00000082


	//----- nvinfo : EIATTR_KPARAM_INFO
	.align		4
.L_183:
        /*0008*/ 	.byte	0x04, 0x17
        /*000a*/ 	.short	(.L_185 - .L_184)
.L_184:
        /*000c*/ 	.word	0x00000000
        /*0010*/ 	.short	0x0004
        /*0012*/ 	.short	0x001c
        /*0014*/ 	.byte	0x00, 0xf0, 0x11, 0x00


	//----- nvinfo : EIATTR_KPARAM_INFO
	.align		4
.L_185:
        /*0018*/ 	.byte	0x04, 0x17
        /*001a*/ 	.short	(.L_187 - .L_186)
.L_186:
        /*001c*/ 	.word	0x00000000
        /*0020*/ 	.short	0x0003
        /*0022*/ 	.short	0x0018
        /*0024*/ 	.byte	0x00, 0xf0, 0x11, 0x00


	//----- nvinfo : EIATTR_KPARAM_INFO
	.align		4
.L_187:
        /*0028*/ 	.byte	0x04, 0x17
        /*002a*/ 	.short	(.L_189 - .L_188)
.L_188:
        /*002c*/ 	.word	0x00000000
        /*0030*/ 	.short	0x0002
        /*0032*/ 	.short	0x0010
        /*0034*/ 	.byte	0x00, 0xf5, 0x21, 0x00


	//----- nvinfo : EIATTR_KPARAM_INFO
	.align		4
.L_189:
        /*0038*/ 	.byte	0x04, 0x17
        /*003a*/ 	.short	(.L_191 - .L_190)
.L_190:
        /*003c*/ 	.word	0x00000000
        /*0040*/ 	.short	0x0001
        /*0042*/ 	.short	0x0008
        /*0044*/ 	.byte	0x00, 0xf5, 0x21, 0x00


	//----- nvinfo : EIATTR_KPARAM_INFO
	.align		4
.L_191:
        /*0048*/ 	.byte	0x04, 0x17
        /*004a*/ 	.short	(.L_193 - .L_192)
.L_192:
        /*004c*/ 	.word	0x00000000
        /*0050*/ 	.short	0x0000
        /*0052*/ 	.short	0x0000
        /*0054*/ 	.byte	0x00, 0xf5, 0x21, 0x00


	//----- nvinfo : EIATTR_SPARSE_MMA_MASK
	.align		4
.L_193:
        /*0058*/ 	.byte	0x03, 0x50
        /*005a*/ 	.short	0x0000


	//----- nvinfo : EIATTR_MAXREG_COUNT
	.align		4
        /*005c*/ 	.byte	0x03, 0x1b
        /*005e*/ 	.short	0x00ff


	//----- nvinfo : EIATTR_MERCURY_ISA_VERSION
	.align		4
        /*0060*/ 	.byte	0x03, 0x5f
        /*0062*/ 	.short	0x0101


	//----- nvinfo : EIATTR_VRC_CTA_INIT_COUNT
	.align		4
        /*0064*/ 	.byte	0x02, 0x4a
	.zero		1
	.zero		1


	//----- nvinfo : EIATTR_EXIT_INSTR_OFFSETS
	.align		4
        /*0068*/ 	.byte	0x04, 0x1c
        /*006a*/ 	.short	(.L_195 - .L_194)


	//   ....[0]....
.L_194:
        /*006c*/ 	.word	0x000000c0


	//   ....[1]....
        /*0070*/ 	.word	0x00000190


	//----- nvinfo : EIATTR_CBANK_PARAM_SIZE
	.align		4
.L_195:
        /*0074*/ 	.byte	0x03, 0x19
        /*0076*/ 	.short	0x0020


	//----- nvinfo : EIATTR_PARAM_CBANK
	.align		4
        /*0078*/ 	.byte	0x04, 0x0a
        /*007a*/ 	.short	(.L_197 - .L_196)
	.align		4
.L_196:
        /*007c*/ 	.word	index@(.nv.constant0._Z15addMatrixKernelPdS_S_ii)
        /*0080*/ 	.short	0x0380
        /*0082*/ 	.short	0x0020


	//----- nvinfo : EIATTR_SW_WAR
	.align		4
.L_197:
        /*0084*/ 	.byte	0x04, 0x36
        /*0086*/ 	.short	(.L_199 - .L_198)
.L_198:
        /*0088*/ 	.word	0x00000008
.L_199:


//--------------------- .nv.callgraph             --------------------------
	.section	.nv.callgraph,"",@"SHT_CUDA_CALLGRAPH"
	.align	4
	.sectionentsize	8
	.align		4
        /*0000*/ 	.word	0x00000000
	.align		4
        /*0004*/ 	.word	0xffffffff
	.align		4
        /*0008*/ 	.word	0x00000000
	.align		4
        /*000c*/ 	.word	0xfffffffe
	.align		4
        /*0010*/ 	.word	0x00000000
	.align		4
        /*0014*/ 	.word	0xfffffffd
	.align		4
        /*0018*/ 	.word	0x00000000
	.align		4
        /*001c*/ 	.word	0xfffffffc


//--------------------- .text._Z15layerNormKernelPdS_S_S_iif --------------------------
	.section	.text._Z15layerNormKernelPdS_S_S_iif,"ax",@progbits
	.align	128
        .global         _Z15layerNormKernelPdS_S_S_iif
        .type           _Z15layerNormKernelPdS_S_S_iif,@function
        .size           _Z15layerNormKernelPdS_S_S_iif,(.L_x_137 - _Z15layerNormKernelPdS_S_S_iif)
        .other          _Z15layerNormKernelPdS_S_S_iif,@"STO_CUDA_ENTRY STV_DEFAULT"
_Z15layerNormKernelPdS_S_S_iif:
.text._Z15layerNormKernelPdS_S_S_iif:
[----:B------:R-:W-:Y:S01]  /*0000*/  LDC R1, c[0x0][0x37c] ;  /* 0x0000df00ff017b82 */ /* 0x000fe20000000800 */
[----:B------:R-:W0:Y:S07]  /*0010*/  S2R R0, SR_TID.X ;  /* 0x0000000000007919 */ /* 0x000e2e0000002100 */
[----:B------:R-:W0:Y:S01]  /*0020*/  S2UR UR4, SR_CTAID.X ;  /* 0x00000000000479c3 */ /* 0x000e220000002500 */
[----:B------:R-:W1:Y:S07]  /*0030*/  LDCU UR5, c[0x0][0x3a0] ;  /* 0x00007400ff0577ac */ /* 0x000e6e0008000800 */
[----:B------:R-:W0:Y:S02]  /*0040*/  LDC R7, c[0x0][0x360] ;  /* 0x0000d800ff077b82 */ /* 0x000e240000000800 */
[----:B0-----:R-:W-:-:S05]  /*0050*/  IMAD R7, R7, UR4, R0 ;  /* 0x0000000407077c24 */ /* 0x001fca000f8e0200 */
[----:B-1----:R-:W-:-:S13]  /*0060*/  ISETP.GE.AND P0, PT, R7, UR5, PT ;  /* 0x0000000507007c0c */ /* 0x002fda000bf06270 */
[----:B------:R-:W-:Y:S05]  /*0070*/  @P0 EXIT ;  /* 0x000000000000094d */ /* 0x000fea0003800000 */
[----:B------:R-:W0:Y:S01]  /*0080*/  LDCU UR12, c[0x0][0x3a4] ;  /* 0x00007480ff0c77ac */ /* 0x000e220008000800 */
[----:B------:R-:W-:Y:S01]  /*0090*/  CS2R R10, SRZ ;  /* 0x00000000000a7805 */ /* 0x000fe2000001ff00 */
[----:B------:R-:W1:Y:S01]  /*00a0*/  LDCU.64 UR10, c[0x0][0x358] ;  /* 0x00006b00ff0a77ac */ /* 0x000e620008000a00 */
[----:B0-----:R-:W-:-:S09]  /*00b0*/  UISETP.GE.AND UP0, UPT, UR12, 0x1, UPT ;  /* 0x000000010c00788c */ /* 0x001fd2000bf06270 */
[----:B-1----:R-:W-:Y:S05]  /*00c0*/  BRA.U !UP0, `(.L_x_0) ;  /* 0x0000000508a87547 */ /* 0x002fea000b800000 */
[----:B------:R-:W-:Y:S02]  /*00d0*/  UISETP.GE.U32.AND UP2, UPT, UR12, 0x10, UPT ;  /* 0x000000100c00788c */ /* 0x000fe4000bf46070 */
[----:B------:R-:W-:Y:S01]  /*00e0*/  IMAD R6, R7, UR12, RZ ;  /* 0x0000000c07067c24 */ /* 0x000fe2000f8e02ff */
[----:B------:R-:W-:Y:S01]  /*00f0*/  ULOP3.LUT UR8, UR12, 0xf, URZ, 0xc0, !UPT ;  /* 0x0000000f0c087892 */ /* 0x000fe2000f8ec0ff */
[----:B------:R-:W-:Y:S01]  /*0100*/  CS2R R10, SRZ ;  /* 0x00000000000a7805 */ /* 0x000fe2000001ff00 */
[----:B------:R-:W-:Y:S02]  /*0110*/  UMOV UR4, URZ ;  /* 0x000000ff00047c82 */ /* 0x000fe40008000000 */
[----:B------:R-:W-:Y:S02]  /*0120*/  UISETP.NE.AND UP1, UPT, UR8, URZ, UPT ;  /* 0x000000ff0800728c */ /* 0x000fe4000bf25270 */
[----:B------:R-:W-:Y:S09]  /*0130*/  BRA.U !UP2, `(.L_x_1) ;  /* 0x000000010ab87547 */ /* 0x000ff2000b800000 */
[----:B------:R-:W0:Y:S01]  /*0140*/  LDCU.64 UR6, c[0x0][0x380] ;  /* 0x00007000ff0677ac */ /* 0x000e220008000a00 */
[----:B------:R-:W-:Y:S01]  /*0150*/  IMAD.MOV.U32 R0, RZ, RZ, R6 ;  /* 0x000000ffff007224 */ /* 0x000fe200078e0006 */
[----:B------:R-:W-:Y:S01]  /*0160*/  CS2R R10, SRZ ;  /* 0x00000000000a7805 */ /* 0x000fe2000001ff00 */
[----:B------:R-:W-:-:S04]  /*0170*/  ULOP3.LUT UR4, UR12, 0x7ffffff0, URZ, 0xc0, !UPT ;  /* 0x7ffffff00c047892 */ /* 0x000fc8000f8ec0ff */
[----:B------:R-:W-:Y:S02]  /*0180*/  UIADD3 UR9, UPT, UPT, -UR4, URZ, URZ ;  /* 0x000000ff04097290 */ /* 0x000fe4000fffe1ff */
[----:B0-----:R-:W-:-:S04]  /*0190*/  UIADD3 UR5, UP2, UPT, UR6, 0x40, URZ ;  /* 0x0000004006057890 */ /* 0x001fc8000ff5e0ff */
[----:B------:R-:W-:-:S12]  /*01a0*/  UIADD3.X UR6, UPT, UPT, URZ, UR7, URZ, UP2, !UPT ;  /* 0x00000007ff067290 */ /* 0x000fd800097fe4ff */
.L_x_2:
[----:B------:R-:W-:Y:S02]  /*01b0*/  IMAD.U32 R4, RZ, RZ, UR5 ;  /* 0x00000005ff047e24 */ /* 0x000fe4000f8e00ff */
[----:B------:R-:W-:Y:S02]  /*01c0*/  IMAD.U32 R5, RZ, RZ, UR6 ;  /* 0x00000006ff057e24 */ /* 0x000fe4000f8e00ff */
[----:B------:R-:W-:-:S05]  /*01d0*/  IMAD.WIDE R4, R0, 0x8, R4 ;  /* 0x0000000800047825 */ /* 0x000fca00078e0204 */
[----:B------:R-:W2:Y:S04]  /*01e0*/  LDG.E.64 R12, desc[UR10][R4.64+-0x40] ;  /* 0xffffc00a040c7981 */ /* 0x000ea8000c1e1b00 */
[----:B------:R-:W3:Y:S04]  /*01f0*/  LDG.E.64 R24, desc[UR10][R4.64+-0x38] ;  /* 0xffffc80a04187981 */ /* 0x000ee8000c1e1b00 */
[----:B------:R-:W4:Y:S04]  /*0200*/  LDG.E.64 R8, desc[UR10][R4.64+-0x30] ;  /* 0xffffd00a04087981 */ /* 0x000f28000c1e1b00 */
[----:B------:R-:W5:Y:S04]  /*0210*/  LDG.E.64 R22, desc[UR10][R4.64+-0x28] ;  /* 0xffffd80a04167981 */ /* 0x000f68000c1e1b00 */
[----:B------:R-:W5:Y:S04]  /*0220*/  LDG.E.64 R20, desc[UR10][R4.64+-0x20] ;  /* 0xffffe00a04147981 */ /* 0x000f68000c1e1b00 */
[----:B------:R-:W5:Y:S04]  /*0230*/  LDG.E.64 R18, desc[UR10][R4.64+-0x18] ;  /* 0xffffe80a04127981 */ /* 0x000f68000c1e1b00 */
[----:B------:R-:W5:Y:S04]  /*0240*/  LDG.E.64 R2, desc[UR10][R4.64+-0x10] ;  /* 0xfffff00a04027981 */ /* 0x000f68000c1e1b00 */
[----:B------:R-:W5:Y:S04]  /*0250*/  LDG.E.64 R16, desc[UR10][R4.64+-0x8] ;  /* 0xfffff80a04107981 */ /* 0x000f68000c1e1b00 */
[----:B------:R-:W5:Y:S04]  /*0260*/  LDG.E.64 R14, desc[UR10][R4.64] ;  /* 0x0000000a040e7981 */ /* 0x000f68000c1e1b00 */
[----:B------:R-:W5:Y:S01]  /*0270*/  LDG.E.64 R26, desc[UR10][R4.64+0x38] ;  /* 0x0000380a041a7981 */ /* 0x000f62000c1e1b00 */
[----:B--2---:R-:W-:-:S03]  /*0280*/  DADD R10, R12, R10 ;  /* 0x000000000c0a7229 */ /* 0x004fc6000000000a */
[----:B------:R-:W2:Y:S05]  /*0290*/  LDG.E.64 R12, desc[UR10][R4.64+0x8] ;  /* 0x0000080a040c7981 */ /* 0x000eaa000c1e1b00 */
[----:B---3--:R-:W-:Y:S02]  /*02a0*/  DADD R24, R10, R24 ;  /* 0x000000000a187229 */ /* 0x008fe40000000018 */
[----:B------:R-:W3:Y:S06]  /*02b0*/  LDG.E.64 R10, desc[UR10][R4.64+0x10] ;  /* 0x0000100a040a7981 */ /* 0x000eec000c1e1b00 */
[----:B----4-:R-:W-:Y:S01]  /*02c0*/  DADD R24, R24, R8 ;  /* 0x0000000018187229 */ /* 0x010fe20000000008 */
[----:B------:R-:W4:Y:S07]  /*02d0*/  LDG.E.64 R8, desc[UR10][R4.64+0x18] ;  /* 0x0000180a04087981 */ /* 0x000f2e000c1e1b00 */
[----:B-----5:R-:W-:Y:S01]  /*02e0*/  DADD R24, R24, R22 ;  /* 0x0000000018187229 */ /* 0x020fe20000000016 */
[----:B------:R-:W5:Y:S07]  /*02f0*/  LDG.E.64 R22, desc[UR10][R4.64+0x20] ;  /* 0x0000200a04167981 */ /* 0x000f6e000c1e1b00 */
[----:B------:R-:W-:Y:S01]  /*0300*/  DADD R24, R24, R20 ;  /* 0x0000000018187229 */ /* 0x000fe20000000014 */
[----:B------:R-:W5:Y:S07]  /*0310*/  LDG.E.64 R20, desc[UR10][R4.64+0x28] ;  /* 0x0000280a04147981 */ /* 0x000f6e000c1e1b00 */
[----:B------:R-:W-:Y:S01]  /*0320*/  DADD R24, R24, R18 ;  /* 0x0000000018187229 */ /* 0x000fe20000000012 */
[----:B------:R-:W5:Y:S07]  /*0330*/  LDG.E.64 R18, desc[UR10][R4.64+0x30] ;  /* 0x0000300a04127981 */ /* 0x000f6e000c1e1b00 */
[----:B------:R-:W-:-:S08]  /*0340*/  DADD R2, R24, R2 ;  /* 0x0000000018027229 */ /* 0x000fd00000000002 */
[----:B------:R-:W-:-:S08]  /*0350*/  DADD R2, R2, R16 ;  /* 0x0000000002027229 */ /* 0x000fd00000000010 */
[----:B------:R-:W-:Y:S01]  /*0360*/  DADD R2, R2, R14 ;  /* 0x0000000002027229 */ /* 0x000fe2000000000e */
[----:B------:R-:W-:-:S04]  /*0370*/  UIADD3 UR9, UPT, UPT, UR9, 0x10, URZ ;  /* 0x0000001009097890 */ /* 0x000fc8000fffe0ff */
[----:B------:R-:W-:Y:S01]  /*0380*/  UISETP.NE.AND UP2, UPT, UR9, URZ, UPT ;  /* 0x000000ff0900728c */ /* 0x000fe2000bf45270 */
[----:B------:R-:W-:Y:S02]  /*0390*/  VIADD R0, R0, 0x10 ;  /* 0x0000001000007836 */ /* 0x000fe40000000000 */
[----:B--2---:R-:W-:-:S08]  /*03a0*/  DADD R2, R2, R12 ;  /* 0x0000000002027229 */ /* 0x004fd0000000000c */
[----:B---3--:R-:W-:-:S08]  /*03b0*/  DADD R2, R2, R10 ;  /* 0x0000000002027229 */ /* 0x008fd0000000000a */
[----:B----4-:R-:W-:-:S08]  /*03c0*/  DADD R2, R2, R8 ;  /* 0x0000000002027229 */ /* 0x010fd00000000008 */
[----:B-----5:R-:W-:-:S08]  /*03d0*/  DADD R2, R2, R22 ;  /* 0x0000000002027229 */ /* 0x020fd00000000016 */
[----:B------:R-:W-:-:S08]  /*03e0*/  DADD R2, R2, R20 ;  /* 0x0000000002027229 */ /* 0x000fd00000000014 */
[----:B------:R-:W-:-:S08]  /*03f0*/  DADD R2, R2, R18 ;  /* 0x0000000002027229 */ /* 0x000fd00000000012 */
[----:B------:R-:W-:Y:S01]  /*0400*/  DADD R10, R2, R26 ;  /* 0x00000000020a7229 */ /* 0x000fe2000000001a */
[----:B------:R-:W-:Y:S10]  /*0410*/  BRA.U UP2, `(.L_x_2) ;  /* 0xfffffffd02647547 */ /* 0x000ff4000b83ffff */
.L_x_1:
[----:B------:R-:W-:Y:S05]  /*0420*/  BRA.U !UP1, `(.L_x_0) ;  /* 0x0000000109d07547 */ /* 0x000fea000b800000 */
[----:B------:R-:W-:Y:S02]  /*0430*/  UISETP.GE.U32.AND UP1, UPT, UR8, 0x8, UPT ;  /* 0x000000080800788c */ /* 0x000fe4000bf26070 */
[----:B------:R-:W-:-:S04]  /*0440*/  ULOP3.LUT UR6, UR12, 0x7, URZ, 0xc0, !UPT ;  /* 0x000000070c067892 */ /* 0x000fc8000f8ec0ff */
[----:B------:R-:W-:-:S03]  /*0450*/  UISETP.NE.AND UP2, UPT, UR6, URZ, UPT ;  /* 0x000000ff0600728c */ /* 0x000fc6000bf45270 */
[----:B------:R-:W-:Y:S08]  /*0460*/  BRA.U !UP1, `(.L_x_3) ;  /* 0x0000000109507547 */ /* 0x000ff0000b800000 */
[----:B------:R-:W0:Y:S01]  /*0470*/  LDC.64 R16, c[0x0][0x380] ;  /* 0x0000e000ff107b82 */ /* 0x000e220000000a00 */
[----:B------:R-:W-:-:S05]  /*0480*/  IADD3 R3, PT, PT, R6, UR4, RZ ;  /* 0x0000000406037c10 */ /* 0x000fca000fffe0ff */
[----:B0-----:R-:W-:-:S05]  /*0490*/  IMAD.WIDE R16, R3, 0x8, R16 ;  /* 0x0000000803107825 */ /* 0x001fca00078e0210 */
[----:B------:R-:W2:Y:S04]  /*04a0*/  LDG.E.64 R18, desc[UR10][R16.64] ;  /* 0x0000000a10127981 */ /* 0x000ea8000c1e1b00 */
[----:B------:R-:W3:Y:S04]  /*04b0*/  LDG.E.64 R20, desc[UR10][R16.64+0x8] ;  /* 0x0000080a10147981 */ /* 0x000ee8000c1e1b00 */
[----:B------:R-:W4:Y:S04]  /*04c0*/  LDG.E.64 R22, desc[UR10][R16.64+0x10] ;  /* 0x0000100a10167981 */ /* 0x000f28000c1e1b00 */
[----:B------:R-:W5:Y:S04]  /*04d0*/  LDG.E.64 R12, desc[UR10][R16.64+0x18] ;  /* 0x0000180a100c7981 */ /* 0x000f68000c1e1b00 */
[----:B------:R-:W5:Y:S04]  /*04e0*/  LDG.E.64 R8, desc[UR10][R16.64+0x20] ;  /* 0x0000200a10087981 */ /* 0x000f68000c1e1b00 */
[----:B------:R-:W5:Y:S04]  /*04f0*/  LDG.E.64 R4, desc[UR10][R16.64+0x28] ;  /* 0x0000280a10047981 */ /* 0x000f68000c1e1b00 */
[----:B------:R-:W5:Y:S04]  /*0500*/  LDG.E.64 R2, desc[UR10][R16.64+0x30] ;  /* 0x0000300a10027981 */ /* 0x000f68000c1e1b00 */
[----:B------:R-:W5:Y:S01]  /*0510*/  LDG.E.64 R14, desc[UR10][R16.64+0x38] ;  /* 0x0000380a100e7981 */ /* 0x000f62000c1e1b00 */
[----:B------:R-:W-:Y:S01]  /*0520*/  UIADD3 UR4, UPT, UPT, UR4, 0x8, URZ ;  /* 0x0000000804047890 */ /* 0x000fe2000fffe0ff */
[----:B--2---:R-:W-:-:S08]  /*0530*/  DADD R18, R10, R18 ;  /* 0x000000000a127229 */ /* 0x004fd00000000012 */
[----:B---3--:R-:W-:-:S08]  /*0540*/  DADD R18, R18, R20 ;  /* 0x0000000012127229 */ /* 0x008fd00000000014 */
[----:B----4-:R-:W-:-:S08]  /*0550*/  DADD R18, R18, R22 ;  /* 0x0000000012127229 */ /* 0x010fd00000000016 */
[----:B-----5:R-:W-:-:S08]  /*0560*/  DADD R12, R18, R12 ;  /* 0x00000000120c7229 */ /* 0x020fd0000000000c */
[----:B------:R-:W-:-:S08]  /*0570*/  DADD R8, R12, R8 ;  /* 0x000000000c087229 */ /* 0x000fd00000000008 */
[----:B------:R-:W-:-:S08]  /*0580*/  DADD R4, R8, R4 ;  /* 0x0000000008047229 */ /* 0x000fd00000000004 */
[----:B------:R-:W-:-:S08]  /*0590*/  DADD R2, R4, R2 ;  /* 0x0000000004027229 */ /* 0x000fd00000000002 */
[----:B------:R-:W-:-:S11]  /*05a0*/  DADD R10, R2, R14 ;  /* 0x00000000020a7229 */ /* 0x000fd6000000000e */
.L_x_3:
[----:B------:R-:W-:Y:S05]  /*05b0*/  BRA.U !UP2, `(.L_x_0) ;  /* 0x000000010a6c7547 */ /* 0x000fea000b800000 */
[----:B------:R-:W-:Y:S02]  /*05c0*/  UISETP.GE.U32.AND UP1, UPT, UR6, 0x4, UPT ;  /* 0x000000040600788c */ /* 0x000fe4000bf26070 */
[----:B------:R-:W-:-:S04]  /*05d0*/  ULOP3.LUT UR5, UR12, 0x3, URZ, 0xc0, !UPT ;  /* 0x000000030c057892 */ /* 0x000fc8000f8ec0ff */
[----:B------:R-:W-:-:S03]  /*05e0*/  UISETP.NE.AND UP2, UPT, UR5, URZ, UPT ;  /* 0x000000ff0500728c */ /* 0x000fc6000bf45270 */
[----:B------:R-:W-:Y:S08]  /*05f0*/  BRA.U !UP1, `(.L_x_4) ;  /* 0x0000000109307547 */ /* 0x000ff0000b800000 */
[----:B------:R-:W0:Y:S01]  /*0600*/  LDC.64 R2, c[0x0][0x380] ;  /* 0x0000e000ff027b82 */ /* 0x000e220000000a00 */
[----:B------:R-:W-:-:S04]  /*0610*/  VIADD R5, R6, UR4 ;  /* 0x0000000406057c36 */ /* 0x000fc80008000000 */
[----:B0-----:R-:W-:-:S05]  /*0620*/  IMAD.WIDE R2, R5, 0x8, R2 ;  /* 0x0000000805027825 */ /* 0x001fca00078e0202 */
[----:B------:R-:W2:Y:S04]  /*0630*/  LDG.E.64 R4, desc[UR10][R2.64] ;  /* 0x0000000a02047981 */ /* 0x000ea8000c1e1b00 */
[----:B------:R-:W3:Y:S04]  /*0640*/  LDG.E.64 R8, desc[UR10][R2.64+0x8] ;  /* 0x0000080a02087981 */ /* 0x000ee8000c1e1b00 */
[----:B------:R-:W4:Y:S04]  /*0650*/  LDG.E.64 R12, desc[UR10][R2.64+0x10] ;  /* 0x0000100a020c7981 */ /* 0x000f28000c1e1b00 */
[----:B------:R-:W5:Y:S01]  /*0660*/  LDG.E.64 R14, desc[UR10][R2.64+0x18] ;  /* 0x0000180a020e7981 */ /* 0x000f62000c1e1b00 */
[----:B------:R-:W-:Y:S01]  /*0670*/  UIADD3 UR4, UPT, UPT, UR4, 0x4, URZ ;  /* 0x0000000404047890 */ /* 0x000fe2000fffe0ff */
[----:B--2---:R-:W-:-:S08]  /*0680*/  DADD R4, R10, R4 ;  /* 0x000000000a047229 */ /* 0x004fd00000000004 */
[----:B---3--:R-:W-:-:S08]  /*0690*/  DADD R4, R4, R8 ;  /* 0x0000000004047229 */ /* 0x008fd00000000008 */
[----:B----4-:R-:W-:-:S08]  /*06a0*/  DADD R4, R4, R12 ;  /* 0x0000000004047229 */ /* 0x010fd0000000000c */
[----:B-----5:R-:W-:-:S11]  /*06b0*/  DADD R10, R4, R14 ;  /* 0x00000000040a7229 */ /* 0x020fd6000000000e */
.L_x_4:
[----:B------:R-:W-:Y:S05]  /*06c0*/  BRA.U !UP2, `(.L_x_0) ;  /* 0x000000010a287547 */ /* 0x000fea000b800000 */
[----:B------:R-:W0:Y:S01]  /*06d0*/  LDC.64 R4, c[0x0][0x380] ;  /* 0x0000e000ff047b82 */ /* 0x000e220000000a00 */
[----:B------:R-:W-:Y:S01]  /*06e0*/  VIADD R9, R6, UR4 ;  /* 0x0000000406097c36 */ /* 0x000fe20008000000 */
[----:B------:R-:W-:-:S12]  /*06f0*/  UIADD3 UR5, UPT, UPT, -UR5, URZ, URZ ;  /* 0x000000ff05057290 */ /* 0x000fd8000fffe1ff */
.L_x_5:
[----:B0-----:R-:W-:-:S06]  /*0700*/  IMAD.WIDE R2, R9, 0x8, R4 ;  /* 0x0000000809027825 */ /* 0x001fcc00078e0204 */
[----:B------:R-:W2:Y:S01]  /*0710*/  LDG.E.64 R2, desc[UR10][R2.64] ;  /* 0x0000000a02027981 */ /* 0x000ea2000c1e1b00 */
[----:B------:R-:W-:Y:S01]  /*0720*/  UIADD3 UR5, UPT, UPT, UR5, 0x1, URZ ;  /* 0x0000000105057890 */ /* 0x000fe2000fffe0ff */
[----:B------:R-:W-:-:S03]  /*0730*/  VIADD R9, R9, 0x1 ;  /* 0x0000000109097836 */ /* 0x000fc60000000000 */
[----:B------:R-:W-:Y:S01]  /*0740*/  UISETP.NE.AND UP1, UPT, UR5, URZ, UPT ;  /* 0x000000ff0500728c */ /* 0x000fe2000bf25270 */
[----:B--2---:R-:W-:-:S08]  /*0750*/  DADD R10, R2, R10 ;  /* 0x00000000020a7229 */ /* 0x004fd0000000000a */
[----:B------:R-:W-:Y:S05]  /*0760*/  BRA.U UP1, `(.L_x_5) ;  /* 0xfffffffd01e47547 */ /* 0x000fea000b83ffff */
.L_x_0:
[----:B------:R-:W0:Y:S01]  /*0770*/  I2F.F64 R8, UR12 ;  /* 0x0000000c00087d12 */ /* 0x000e220008201c00 */
[----:B------:R-:W-:Y:S01]  /*0780*/  MOV R2, 0x1 ;  /* 0x0000000100027802 */ /* 0x000fe20000000f00 */
[----:B------:R-:W-:Y:S01]  /*0790*/  BSSY.RECONVERGENT B0, `(.L_x_6) ;  /* 0x0000016000007945 */ /* 0x000fe20003800200 */
[----:B------:R-:W-:-:S05]  /*07a0*/  FSETP.GEU.AND P1, PT, |R11|, 6.5827683646048100446e-37, PT ;  /* 0x036000000b00780b */ /* 0x000fca0003f2e200 */
[----:B0-----:R-:W0:Y:S02]  /*07b0*/  MUFU.RCP64H R3, R9 ;  /* 0x0000000900037308 */ /* 0x001e240000001800 */
[----:B0-----:R-:W-:-:S08]  /*07c0*/  DFMA R4, -R8, R2, 1 ;  /* 0x3ff000000804742b */ /* 0x001fd00000000102 */
[----:B------:R-:W-:-:S08]  /*07d0*/  DFMA R4, R4, R4, R4 ;  /* 0x000000040404722b */ /* 0x000fd00000000004 */
[----:B------:R-:W-:-:S08]  /*07e0*/  DFMA R4, R2, R4, R2 ;  /* 0x000000040204722b */ /* 0x000fd00000000002 */
[----:B------:R-:W-:-:S08]  /*07f0*/  DFMA R2, -R8, R4, 1 ;  /* 0x3ff000000802742b */ /* 0x000fd00000000104 */
[----:B------:R-:W-:-:S08]  /*0800*/  DFMA R2, R4, R2, R4 ;  /* 0x000000020402722b */ /* 0x000fd00000000004 */
[----:B------:R-:W-:-:S08]  /*0810*/  DMUL R4, R2, R10 ;  /* 0x0000000a02047228 */ /* 0x000fd00000000000 */
[----:B------:R-:W-:-:S08]  /*0820*/  DFMA R12, -R8, R4, R10 ;  /* 0x00000004080c722b */ /* 0x000fd0000000010a */
[----:B------:R-:W-:-:S10]  /*0830*/  DFMA R2, R2, R12, R4 ;  /* 0x0000000c0202722b */ /* 0x000fd40000000004 */
[----:B------:R-:W-:-:S05]  /*0840*/  FFMA R0, RZ, R9, R3 ;  /* 0x00000009ff007223 */ /* 0x000fca0000000003 */
[----:B------:R-:W-:-:S13]  /*0850*/  FSETP.GT.AND P0, PT, |R0|, 1.469367938527859385e-39, PT ;  /* 0x001000000000780b */ /* 0x000fda0003f04200 */
[----:B------:R-:W-:Y:S05]  /*0860*/  @P0 BRA P1, `(.L_x_7) ;  /* 0x0000000000200947 */ /* 0x000fea0000800000 */
[----:B------:R-:W-:Y:S01]  /*0870*/  IMAD.MOV.U32 R14, RZ, RZ, R10 ;  /* 0x000000ffff0e7224 */ /* 0x000fe200078e000a */
[----:B------:R-:W-:Y:S01]  /*0880*/  MOV R13, R9 ;  /* 0x00000009000d7202 */ /* 0x000fe20000000f00 */
[----:B------:R-:W-:Y:S01]  /*0890*/  IMAD.MOV.U32 R15, RZ, RZ, R11 ;  /* 0x000000ffff0f7224 */ /* 0x000fe200078e000b */
[----:B------:R-:W-:Y:S01]  /*08a0*/  MOV R0, 0x8d0 ;  /* 0x000008d000007802 */ /* 0x000fe20000000f00 */
[----:B------:R-:W-:-:S07]  /*08b0*/  IMAD.MOV.U32 R12, RZ, RZ, R8 ;  /* 0x000000ffff0c7224 */ /* 0x000fce00078e0008 */
[----:B------:R-:W-:Y:S05]  /*08c0*/  CALL.REL.NOINC `($__internal_1_$__cuda_sm20_div_rn_f64_full) ;  /* 0x0000001800a87944 */ /* 0x000fea0003c00000 */
[----:B------:R-:W-:Y:S02]  /*08d0*/  IMAD.MOV.U32 R2, RZ, RZ, R16 ;  /* 0x000000ffff027224 */ /* 0x000fe400078e0010 */
[----:B------:R-:W-:-:S07]  /*08e0*/  IMAD.MOV.U32 R3, RZ, RZ, R17 ;  /* 0x000000ffff037224 */ /* 0x000fce00078e0011 */
.L_x_7:
[----:B------:R-:W-:Y:S05]  /*08f0*/  BSYNC.RECONVERGENT B0 ;  /* 0x0000000000007941 */ /* 0x000fea0003800200 */
.L_x_6:
[----:B------:R-:W-:Y:S01]  /*0900*/  CS2R R10, SRZ ;  /* 0x00000000000a7805 */ /* 0x000fe2000001ff00 */
[----:B------:R-:W-:Y:S06]  /*0910*/  BRA.U !UP0, `(.L_x_8) ;  /* 0x0000000908207547 */ /* 0x000fec000b800000 */
[----:B------:R-:W0:Y:S01]  /*0920*/  LDCU UR5, c[0x0][0x3a4] ;  /* 0x00007480ff0577ac */ /* 0x000e220008000800 */
[----:B------:R-:W-:Y:S01]  /*0930*/  CS2R R10, SRZ ;  /* 0x00000000000a7805 */ /* 0x000fe2000001ff00 */
[----:B------:R-:W-:Y:S01]  /*0940*/  UMOV UR4, URZ ;  /* 0x000000ff00047c82 */ /* 0x000fe20008000000 */
[----:B0-----:R-:W-:Y:S02]  /*0950*/  UISETP.GE.U32.AND UP1, UPT, UR5, 0x10, UPT ;  /* 0x000000100500788c */ /* 0x001fe4000bf26070 */
[----:B------:R-:W-:Y:S01]  /*0960*/  IMAD R6, R7, UR5, RZ ;  /* 0x0000000507067c24 */ /* 0x000fe2000f8e02ff */
[----:B------:R-:W-:-:S04]  /*0970*/  ULOP3.LUT UR9, UR5, 0xf, URZ, 0xc0, !UPT ;  /* 0x0000000f05097892 */ /* 0x000fc8000f8ec0ff */
        /* <DEDUP_REMOVED lines=9> */
.L_x_10:
[----:B------:R-:W-:Y:S01]  /*0a10*/  MOV R12, UR6 ;  /* 0x00000006000c7c02 */ /* 0x000fe20008000f00 */
[----:B------:R-:W-:-:S04]  /*0a20*/  IMAD.U32 R13, RZ, RZ, UR7 ;  /* 0x00000007ff0d7e24 */ /* 0x000fc8000f8e00ff */
[----:B------:R-:W-:-:S05]  /*0a30*/  IMAD.WIDE R12, R0, 0x8, R12 ;  /* 0x00000008000c7825 */ /* 0x000fca00078e020c */
[----:B------:R-:W2:Y:S04]  /*0a40*/  LDG.E.64 R16, desc[UR10][R12.64+-0x40] ;  /* 0xffffc00a0c107981 */ /* 0x000ea8000c1e1b00 */
[----:B------:R-:W3:Y:S04]  /*0a50*/  LDG.E.64 R22, desc[UR10][R12.64+-0x38] ;  /* 0xffffc80a0c167981 */ /* 0x000ee8000c1e1b00 */
[----:B------:R-:W4:Y:S04]  /*0a60*/  LDG.E.64 R4, desc[UR10][R12.64+-0x30] ;  /* 0xffffd00a0c047981 */ /* 0x000f28000c1e1b00 */
[----:B------:R-:W5:Y:S04]  /*0a70*/  LDG.E.64 R14, desc[UR10][R12.64+-0x28] ;  /* 0xffffd80a0c0e7981 */ /* 0x000f68000c1e1b00 */
[----:B------:R-:W5:Y:S04]  /*0a80*/  LDG.E.64 R20, desc[UR10][R12.64+-0x20] ;  /* 0xffffe00a0c147981 */ /* 0x000f68000c1e1b00 */
[----:B------:R-:W5:Y:S04]  /*0a90*/  LDG.E.64 R18, desc[UR10][R12.64+-0x18] ;  /* 0xffffe80a0c127981 */ /* 0x000f68000c1e1b00 */
[----:B------:R-:W5:Y:S01]  /*0aa0*/  LDG.E.64 R26, desc[UR10][R12.64+0x38] ;  /* 0x0000380a0c1a7981 */ /* 0x000f62000c1e1b00 */
[----:B--2---:R-:W-:-:S03]  /*0ab0*/  DADD R24, R16, -R2 ;  /* 0x0000000010187229 */ /* 0x004fc60000000802 */
[----:B------:R-:W2:Y:S05]  /*0ac0*/  LDG.E.64 R16, desc[UR10][R12.64+-0x10] ;  /* 0xfffff00a0c107981 */ /* 0x000eaa000c1e1b00 */
[----:B------:R-:W-:Y:S01]  /*0ad0*/  DFMA R24, R24, R24, R10 ;  /* 0x000000181818722b */ /* 0x000fe2000000000a */
[----:B------:R-:W2:Y:S01]  /*0ae0*/  LDG.E.64 R10, desc[UR10][R12.64+-0x8] ;  /* 0xfffff80a0c0a7981 */ /* 0x000ea2000c1e1b00 */
[----:B---3--:R-:W-:-:S08]  /*0af0*/  DADD R22, R22, -R2 ;  /* 0x0000000016167229 */ /* 0x008fd00000000802 */
[----:B------:R-:W-:Y:S02]  /*0b00*/  DFMA R24, R22, R22, R24 ;  /* 0x000000161618722b */ /* 0x000fe40000000018 */
[----:B----4-:R-:W-:Y:S01]  /*0b10*/  DADD R22, R4, -R2 ;  /* 0x0000000004167229 */ /* 0x010fe20000000802 */
[----:B------:R-:W3:Y:S07]  /*0b20*/  LDG.E.64 R4, desc[UR10][R12.64] ;  /* 0x0000000a0c047981 */ /* 0x000eee000c1e1b00 */
[----:B------:R-:W-:-:S02]  /*0b30*/  DFMA R24, R22, R22, R24 ;  /* 0x000000161618722b */ /* 0x000fc40000000018 */
[----:B-----5:R-:W-:Y:S01]  /*0b40*/  DADD R22, R14, -R2 ;  /* 0x000000000e167229 */ /* 0x020fe20000000802 */
[----:B------:R-:W4:Y:S07]  /*0b50*/  LDG.E.64 R14, desc[UR10][R12.64+0x8] ;  /* 0x0000080a0c0e7981 */ /* 0x000f2e000c1e1b00 */
[----:B------:R-:W-:Y:S02]  /*0b60*/  DFMA R24, R22, R22, R24 ;  /* 0x000000161618722b */ /* 0x000fe40000000018 */
[----:B------:R-:W-:Y:S01]  /*0b70*/  DADD R22, R20, -R2 ;  /* 0x0000000014167229 */ /* 0x000fe20000000802 */
[----:B------:R-:W5:Y:S07]  /*0b80*/  LDG.E.64 R20, desc[UR10][R12.64+0x10] ;  /* 0x0000100a0c147981 */ /* 0x000f6e000c1e1b00 */
[----:B------:R-:W-:-:S02]  /*0b90*/  DFMA R24, R22, R22, R24 ;  /* 0x000000161618722b */ /* 0x000fc40000000018 */
[----:B------:R-:W-:Y:S01]  /*0ba0*/  DADD R22, R18, -R2 ;  /* 0x0000000012167229 */ /* 0x000fe20000000802 */
[----:B------:R-:W5:Y:S07]  /*0bb0*/  LDG.E.64 R18, desc[UR10][R12.64+0x18] ;  /* 0x0000180a0c127981 */ /* 0x000f6e000c1e1b00 */
[----:B------:R-:W-:Y:S02]  /*0bc0*/  DFMA R24, R22, R22, R24 ;  /* 0x000000161618722b */ /* 0x000fe40000000018 */
[----:B--2---:R-:W-:Y:S01]  /*0bd0*/  DADD R22, R16, -R2 ;  /* 0x0000000010167229 */ /* 0x004fe20000000802 */
[----:B------:R-:W2:Y:S07]  /*0be0*/  LDG.E.64 R16, desc[UR10][R12.64+0x20] ;  /* 0x0000200a0c107981 */ /* 0x000eae000c1e1b00 */
[----:B------:R-:W-:-:S02]  /*0bf0*/  DFMA R24, R22, R22, R24 ;  /* 0x000000161618722b */ /* 0x000fc40000000018 */
[----:B------:R-:W-:Y:S01]  /*0c00*/  DADD R22, R10, -R2 ;  /* 0x000000000a167229 */ /* 0x000fe20000000802 */
[----:B------:R-:W2:Y:S07]  /*0c10*/  LDG.E.64 R10, desc[UR10][R12.64+0x28] ;  /* 0x0000280a0c0a7981 */ /* 0x000eae000c1e1b00 */
[----:B------:R-:W-:Y:S02]  /*0c20*/  DFMA R24, R22, R22, R24 ;  /* 0x000000161618722b */ /* 0x000fe40000000018 */
[----:B------:R-:W2:Y:S01]  /*0c30*/  LDG.E.64 R22, desc[UR10][R12.64+0x30] ;  /* 0x0000300a0c167981 */ /* 0x000ea2000c1e1b00 */
[----:B---3--:R-:W-:-:S08]  /*0c40*/  DADD R4, R4, -R2 ;  /* 0x0000000004047229 */ /* 0x008fd00000000802 */
[----:B------:R-:W-:Y:S02]  /*0c50*/  DFMA R24, R4, R4, R24 ;  /* 0x000000040418722b */ /* 0x000fe40000000018 */
[----:B----4-:R-:W-:-:S08]  /*0c60*/  DADD R14, R14, -R2 ;  /* 0x000000000e0e7229 */ /* 0x010fd00000000802 */
[----:B------:R-:W-:Y:S02]  /*0c70*/  DFMA R24, R14, R14, R24 ;  /* 0x0000000e0e18722b */ /* 0x000fe40000000018 */
[----:B-----5:R-:W-:-:S08]  /*0c80*/  DADD R20, R20, -R2 ;  /* 0x0000000014147229 */ /* 0x020fd00000000802 */
[----:B------:R-:W-:Y:S02]  /*0c90*/  DFMA R24, R20, R20, R24 ;  /* 0x000000141418722b */ /* 0x000fe40000000018 */
[----:B------:R-:W-:-:S08]  /*0ca0*/  DADD R18, R18, -R2 ;  /* 0x0000000012127229 */ /* 0x000fd00000000802 */
[----:B------:R-:W-:Y:S01]  /*0cb0*/  DFMA R24, R18, R18, R24 ;  /* 0x000000121218722b */ /* 0x000fe20000000018 */
[----:B------:R-:W-:Y:S01]  /*0cc0*/  UIADD3 UR8, UPT, UPT, UR8, 0x10, URZ ;  /* 0x0000001008087890 */ /* 0x000fe2000fffe0ff */
[----:B------:R-:W-:-:S03]  /*0cd0*/  DADD R26, R26, -R2 ;  /* 0x000000001a1a7229 */ /* 0x000fc60000000802 */
[----:B------:R-:W-:Y:S01]  /*0ce0*/  UISETP.NE.AND UP1, UPT, UR8, URZ, UPT ;  /* 0x000000ff0800728c */ /* 0x000fe2000bf25270 */
[----:B------:R-:W-:Y:S01]  /*0cf0*/  VIADD R0, R0, 0x10 ;  /* 0x0000001000007836 */ /* 0x000fe20000000000 */
[----:B--2---:R-:W-:-:S08]  /*0d00*/  DADD R16, R16, -R2 ;  /* 0x0000000010107229 */ /* 0x004fd00000000802 */
[----:B------:R-:W-:Y:S02]  /*0d10*/  DFMA R24, R16, R16, R24 ;  /* 0x000000101018722b */ /* 0x000fe40000000018 */
[--C-:B------:R-:W-:Y:S02]  /*0d20*/  DADD R10, R10, -R2.reuse ;  /* 0x000000000a0a7229 */ /* 0x100fe40000000802 */
[----:B------:R-:W-:-:S06]  /*0d30*/  DADD R22, R22, -R2 ;  /* 0x0000000016167229 */ /* 0x000fcc0000000802 */
[----:B------:R-:W-:-:S08]  /*0d40*/  DFMA R24, R10, R10, R24 ;  /* 0x0000000a0a18722b */ /* 0x000fd00000000018 */
[----:B------:R-:W-:-:S08]  /*0d50*/  DFMA R24, R22, R22, R24 ;  /* 0x000000161618722b */ /* 0x000fd00000000018 */
[----:B------:R-:W-:Y:S01]  /*0d60*/  DFMA R10, R26, R26, R24 ;  /* 0x0000001a1a0a722b */ /* 0x000fe20000000018 */
[----:B------:R-:W-:Y:S10]  /*0d70*/  BRA.U UP1, `(.L_x_10) ;  /* 0xfffffffd01247547 */ /* 0x000ff4000b83ffff */
.L_x_9:
        /* <DEDUP_REMOVED lines=17> */
[----:B--2---:R-:W-:-:S02]  /*0e90*/  DADD R26, R26, -R2 ;  /* 0x000000001a1a7229 */ /* 0x004fc40000000802 */
[----:B---3--:R-:W-:-:S06]  /*0ea0*/  DADD R20, R20, -R2 ;  /* 0x0000000014147229 */ /* 0x008fcc0000000802 */
[----:B------:R-:W-:Y:S02]  /*0eb0*/  DFMA R10, R26, R26, R10 ;  /* 0x0000001a1a0a722b */ /* 0x000fe4000000000a */
[--C-:B----4-:R-:W-:Y:S02]  /*0ec0*/  DADD R18, R18, -R2.reuse ;  /* 0x0000000012127229 */ /* 0x110fe40000000802 */
[----:B-----5:R-:W-:-:S04]  /*0ed0*/  DADD R16, R16, -R2 ;  /* 0x0000000010107229 */ /* 0x020fc80000000802 */
[----:B------:R-:W-:Y:S02]  /*0ee0*/  DFMA R10, R20, R20, R10 ;  /* 0x00000014140a722b */ /* 0x000fe4000000000a */
[--C-:B------:R-:W-:Y:S02]  /*0ef0*/  DADD R14, R14, -R2.reuse ;  /* 0x000000000e0e7229 */ /* 0x100fe40000000802 */
[----:B------:R-:W-:-:S04]  /*0f00*/  DADD R4, R4, -R2 ;  /* 0x0000000004047229 */ /* 0x000fc80000000802 */
[----:B------:R-:W-:Y:S02]  /*0f10*/  DFMA R10, R18, R18, R10 ;  /* 0x00000012120a722b */ /* 0x000fe4000000000a */
[--C-:B------:R-:W-:Y:S02]  /*0f20*/  DADD R12, R12, -R2.reuse ;  /* 0x000000000c0c7229 */ /* 0x100fe40000000802 */
[----:B------:R-:W-:-:S04]  /*0f30*/  DADD R22, R22, -R2 ;  /* 0x0000000016167229 */ /* 0x000fc80000000802 */
[----:B------:R-:W-:-:S08]  /*0f40*/  DFMA R10, R16, R16, R10 ;  /* 0x00000010100a722b */ /* 0x000fd0000000000a */
[----:B------:R-:W-:-:S08]  /*0f50*/  DFMA R10, R14, R14, R10 ;  /* 0x0000000e0e0a722b */ /* 0x000fd0000000000a */
[----:B------:R-:W-:-:S08]  /*0f60*/  DFMA R10, R4, R4, R10 ;  /* 0x00000004040a722b */ /* 0x000fd0000000000a */
[----:B------:R-:W-:-:S08]  /*0f70*/  DFMA R10, R12, R12, R10 ;  /* 0x0000000c0c0a722b */ /* 0x000fd0000000000a */
[----:B------:R-:W-:-:S11]  /*0f80*/  DFMA R10, R22, R22, R10 ;  /* 0x00000016160a722b */ /* 0x000fd6000000000a */
.L_x_11:
        /* <DEDUP_REMOVED lines=11> */
[----:B------:R-:W5:Y:S01]  /*1040*/  LDG.E.64 R18, desc[UR10][R4.64+0x18] ;  /* 0x0000180a04127981 */ /* 0x000f62000c1e1b00 */
[----:B------:R-:W-:Y:S01]  /*1050*/  UIADD3 UR4, UPT, UPT, UR4, 0x4, URZ ;  /* 0x0000000404047890 */ /* 0x000fe2000fffe0ff */
[----:B--2---:R-:W-:-:S02]  /*1060*/  DADD R12, R12, -R2 ;  /* 0x000000000c0c7229 */ /* 0x004fc40000000802 */
[----:B---3--:R-:W-:-:S06]  /*1070*/  DADD R14, R14, -R2 ;  /* 0x000000000e0e7229 */ /* 0x008fcc0000000802 */
[----:B------:R-:W-:Y:S02]  /*1080*/  DFMA R10, R12, R12, R10 ;  /* 0x0000000c0c0a722b */ /* 0x000fe4000000000a */
[--C-:B----4-:R-:W-:Y:S02]  /*1090*/  DADD R16, R16, -R2.reuse ;  /* 0x0000000010107229 */ /* 0x110fe40000000802 */
[----:B-----5:R-:W-:-:S04]  /*10a0*/  DADD R18, R18, -R2 ;  /* 0x0000000012127229 */ /* 0x020fc80000000802 */
[----:B------:R-:W-:-:S08]  /*10b0*/  DFMA R10, R14, R14, R10 ;  /* 0x0000000e0e0a722b */ /* 0x000fd0000000000a */
[----:B------:R-:W-:-:S08]  /*10c0*/  DFMA R10, R16, R16, R10 ;  /* 0x00000010100a722b */ /* 0x000fd0000000000a */
[----:B------:R-:W-:-:S11]  /*10d0*/  DFMA R10, R18, R18, R10 ;  /* 0x00000012120a722b */ /* 0x000fd6000000000a */
.L_x_12:
[----:B------:R-:W-:Y:S05]  /*10e0*/  BRA.U !UP1, `(.L_x_8) ;  /* 0x00000001092c7547 */ /* 0x000fea000b800000 */
[----:B------:R-:W0:Y:S01]  /*10f0*/  LDC.64 R14, c[0x0][0x380] ;  /* 0x0000e000ff0e7b82 */ /* 0x000e220000000a00 */
[----:B------:R-:W-:Y:S01]  /*1100*/  VIADD R17, R6, UR4 ;  /* 0x0000000406117c36 */ /* 0x000fe20008000000 */
[----:B------:R-:W-:-:S12]  /*1110*/  UIADD3 UR5, UPT, UPT, -UR5, URZ, URZ ;  /* 0x000000ff05057290 */ /* 0x000fd8000fffe1ff */
.L_x_13:
[----:B0-----:R-:W-:-:S06]  /*1120*/  IMAD.WIDE R4, R17, 0x8, R14 ;  /* 0x0000000811047825 */ /* 0x001fcc00078e020e */
[----:B------:R-:W2:Y:S01]  /*1130*/  LDG.E.64 R4, desc[UR10][R4.64] ;  /* 0x0000000a04047981 */ /* 0x000ea2000c1e1b00 */
[----:B------:R-:W-:Y:S01]  /*1140*/  UIADD3 UR5, UPT, UPT, UR5, 0x1, URZ ;  /* 0x0000000105057890 */ /* 0x000fe2000fffe0ff */
[----:B------:R-:W-:-:S03]  /*1150*/  VIADD R17, R17, 0x1 ;  /* 0x0000000111117836 */ /* 0x000fc60000000000 */
[----:B------:R-:W-:Y:S01]  /*1160*/  UISETP.NE.AND UP0, UPT, UR5, URZ, UPT ;  /* 0x000000ff0500728c */ /* 0x000fe2000bf05270 */
[----:B--2---:R-:W-:-:S08]  /*1170*/  DADD R12, R4, -R2 ;  /* 0x00000000040c7229 */ /* 0x004fd00000000802 */
[----:B------:R-:W-:Y:S01]  /*1180*/  DFMA R10, R12, R12, R10 ;  /* 0x0000000c0c0a722b */ /* 0x000fe2000000000a */
[----:B------:R-:W-:Y:S10]  /*1190*/  BRA.U UP0, `(.L_x_13) ;  /* 0xfffffffd00e07547 */ /* 0x000ff4000b83ffff */
.L_x_8:
[----:B------:R-:W0:Y:S01]  /*11a0*/  MUFU.RCP64H R5, R9 ;  /* 0x0000000900057308 */ /* 0x000e220000001800 */
[----:B------:R-:W-:Y:S01]  /*11b0*/  IMAD.MOV.U32 R4, RZ, RZ, 0x1 ;  /* 0x00000001ff047424 */ /* 0x000fe200078e00ff */
[----:B------:R-:W1:Y:S01]  /*11c0*/  LDC R0, c[0x0][0x3a4] ;  /* 0x0000e900ff007b82 */ /* 0x000e620000000800 */
[----:B------:R-:W-:Y:S01]  /*11d0*/  FSETP.GEU.AND P2, PT, |R11|, 6.5827683646048100446e-37, PT ;  /* 0x036000000b00780b */ /* 0x000fe20003f4e200 */
[----:B------:R-:W-:Y:S03]  /*11e0*/  BSSY.RECONVERGENT B0, `(.L_x_14) ;  /* 0x0000015000007945 */ /* 0x000fe60003800200 */
[----:B0-----:R-:W-:-:S08]  /*11f0*/  DFMA R12, -R8, R4, 1 ;  /* 0x3ff00000080c742b */ /* 0x001fd00000000104 */
[----:B------:R-:W-:Y:S01]  /*1200*/  DFMA R12, R12, R12, R12 ;  /* 0x0000000c0c0c722b */ /* 0x000fe2000000000c */
[----:B-1----:R-:W-:-:S07]  /*1210*/  ISETP.GE.AND P1, PT, R0, 0x1, PT ;  /* 0x000000010000780c */ /* 0x002fce0003f26270 */
        /* <DEDUP_REMOVED lines=9> */
[----:B------:R-:W-:Y:S01]  /*12b0*/  MOV R14, R10 ;  /* 0x0000000a000e7202 */ /* 0x000fe20000000f00 */
[----:B------:R-:W-:Y:S01]  /*12c0*/  IMAD.MOV.U32 R15, RZ, RZ, R11 ;  /* 0x000000ffff0f7224 */ /* 0x000fe200078e000b */
[----:B------:R-:W-:Y:S01]  /*12d0*/  MOV R0, 0x1310 ;  /* 0x0000131000007802 */ /* 0x000fe20000000f00 */
[----:B------:R-:W-:Y:S02]  /*12e0*/  IMAD.MOV.U32 R12, RZ, RZ, R8 ;  /* 0x000000ffff0c7224 */ /* 0x000fe400078e0008 */
[----:B------:R-:W-:-:S07]  /*12f0*/  IMAD.MOV.U32 R13, RZ, RZ, R9 ;  /* 0x000000ffff0d7224 */ /* 0x000fce00078e0009 */
[----:B------:R-:W-:Y:S05]  /*1300*/  CALL.REL.NOINC `($__internal_1_$__cuda_sm20_div_rn_f64_full) ;  /* 0x0000001000187944 */ /* 0x000fea0003c00000 */
[----:B------:R-:W-:Y:S01]  /*1310*/  MOV R4, R16 ;  /* 0x0000001000047202 */ /* 0x000fe20000000f00 */
[----:B------:R-:W-:-:S07]  /*1320*/  IMAD.MOV.U32 R5, RZ, RZ, R17 ;  /* 0x000000ffff057224 */ /* 0x000fce00078e0011 */
.L_x_15:
[----:B------:R-:W-:Y:S05]  /*1330*/  BSYNC.RECONVERGENT B0 ;  /* 0x0000000000007941 */ /* 0x000fea0003800200 */
.L_x_14:
[----:B------:R-:W0:Y:S01]  /*1340*/  LDCU UR4, c[0x0][0x3a8] ;  /* 0x00007500ff0477ac */ /* 0x000e220008000800 */
[----:B------:R-:W-:Y:S01]  /*1350*/  IMAD.MOV.U32 R12, RZ, RZ, 0x0 ;  /* 0x00000000ff0c7424 */ /* 0x000fe200078e00ff */
[----:B------:R-:W-:Y:S01]  /*1360*/  MOV R13, 0x3fd80000 ;  /* 0x3fd80000000d7802 */ /* 0x000fe20000000f00 */
[----:B------:R-:W-:Y:S01]  /*1370*/  BSSY.RECONVERGENT B0, `(.L_x_16) ;  /* 0x0000013000007945 */ /* 0x000fe20003800200 */
[----:B0-----:R-:W0:Y:S02]  /*1380*/  F2F.F64.F32 R8, UR4 ;  /* 0x0000000400087d10 */ /* 0x001e240008201800 */
[----:B0-----:R-:W-:-:S06]  /*1390*/  DADD R8, R8, R4 ;  /* 0x0000000008087229 */ /* 0x001fcc0000000004 */
[----:B------:R-:W0:Y:S04]  /*13a0*/  MUFU.RSQ64H R5, R9 ;  /* 0x0000000900057308 */ /* 0x000e280000001c00 */
[----:B------:R-:W-:-:S05]  /*13b0*/  VIADD R4, R9, 0xfcb00000 ;  /* 0xfcb0000009047836 */ /* 0x000fca0000000000 */
[----:B------:R-:W-:Y:S01]  /*13c0*/  ISETP.GE.U32.AND P0, PT, R4, 0x7ca00000, PT ;  /* 0x7ca000000400780c */ /* 0x000fe20003f06070 */
[----:B0-----:R-:W-:-:S08]  /*13d0*/  DMUL R10, R4, R4 ;  /* 0x00000004040a7228 */ /* 0x001fd00000000000 */
[----:B------:R-:W-:-:S08]  /*13e0*/  DFMA R10, R8, -R10, 1 ;  /* 0x3ff00000080a742b */ /* 0x000fd0000000080a */
[----:B------:R-:W-:Y:S02]  /*13f0*/  DFMA R12, R10, R12, 0.5 ;  /* 0x3fe000000a0c742b */ /* 0x000fe4000000000c */
[----:B------:R-:W-:-:S08]  /*1400*/  DMUL R10, R4, R10 ;  /* 0x0000000a040a7228 */ /* 0x000fd00000000000 */
[----:B------:R-:W-:-:S08]  /*1410*/  DFMA R14, R12, R10, R4 ;  /* 0x0000000a0c0e722b */ /* 0x000fd00000000004 */
[----:B------:R-:W-:Y:S02]  /*1420*/  DMUL R16, R8, R14 ;  /* 0x0000000e08107228 */ /* 0x000fe40000000000 */
[----:B------:R-:W-:Y:S02]  /*1430*/  VIADD R13, R15, 0xfff00000 ;  /* 0xfff000000f0d7836 */ /* 0x000fe40000000000 */
[----:B------:R-:W-:-:S04]  /*1440*/  IMAD.MOV.U32 R12, RZ, RZ, R14 ;  /* 0x000000ffff0c7224 */ /* 0x000fc800078e000e */
[----:B------:R-:W-:-:S08]  /*1450*/  DFMA R18, R16, -R16, R8 ;  /* 0x800000101012722b */ /* 0x000fd00000000008 */
[----:B------:R-:W-:Y:S01]  /*1460*/  DFMA R10, R18, R12, R16 ;  /* 0x0000000c120a722b */ /* 0x000fe20000000010 */
[----:B------:R-:W-:Y:S10]  /*1470*/  @!P0 BRA `(.L_x_17) ;  /* 0x0000000000088947 */ /* 0x000ff40003800000 */
[----:B------:R-:W-:-:S07]  /*1480*/  MOV R0, 0x14a0 ;  /* 0x000014a000007802 */ /* 0x000fce0000000f00 */
[----:B------:R-:W-:Y:S05]  /*1490*/  CALL.REL.NOINC `($__internal_2_$__cuda_sm20_dsqrt_rn_f64_mediumpath_v1) ;  /* 0x0000001400247944 */ /* 0x000fea0003c00000 */
.L_x_17:
[----:B------:R-:W-:Y:S05]  /*14a0*/  BSYNC.RECONVERGENT B0 ;  /* 0x0000000000007941 */ /* 0x000fea0003800200 */
.L_x_16:
[----:B------:R-:W0:Y:S01]  /*14b0*/  MUFU.RCP64H R5, R11 ;  /* 0x0000000b00057308 */ /* 0x000e220000001800 */
[----:B------:R-:W-:Y:S01]  /*14c0*/  VIADD R4, R11, 0x300402 ;  /* 0x003004020b047836 */ /* 0x000fe20000000000 */
[----:B------:R-:W-:Y:S04]  /*14d0*/  BSSY.RECONVERGENT B0, `(.L_x_18) ;  /* 0x000000e000007945 */ /* 0x000fe80003800200 */
[----:B------:R-:W-:Y:S01]  /*14e0*/  FSETP.GEU.AND P0, PT, |R4|, 5.8789094863358348022e-39, PT ;  /* 0x004004020400780b */ /* 0x000fe20003f0e200 */
[----:B0-----:R-:W-:-:S08]  /*14f0*/  DFMA R8, R4, -R10, 1 ;  /* 0x3ff000000408742b */ /* 0x001fd0000000080a */
[----:B------:R-:W-:-:S08]  /*1500*/  DFMA R8, R8, R8, R8 ;  /* 0x000000080808722b */ /* 0x000fd00000000008 */
[----:B------:R-:W-:-:S08]  /*1510*/  DFMA R8, R4, R8, R4 ;  /* 0x000000080408722b */ /* 0x000fd00000000004 */
[----:B------:R-:W-:-:S08]  /*1520*/  DFMA R12, R8, -R10, 1 ;  /* 0x3ff00000080c742b */ /* 0x000fd0000000080a */
[----:B------:R-:W-:Y:S01]  /*1530*/  DFMA R8, R8, R12, R8 ;  /* 0x0000000c0808722b */ /* 0x000fe20000000008 */
[----:B------:R-:W-:Y:S10]  /*1540*/  @P0 BRA `(.L_x_19) ;  /* 0x0000000000180947 */ /* 0x000ff40003800000 */
[----:B------:R-:W-:Y:S01]  /*1550*/  LOP3.LUT R0, R11, 0x7fffffff, RZ, 0xc0, !PT ;  /* 0x7fffffff0b007812 */ /* 0x000fe200078ec0ff */
[----:B------:R-:W-:Y:S01]  /*1560*/  IMAD.MOV.U32 R5, RZ, RZ, R11 ;  /* 0x000000ffff057224 */ /* 0x000fe200078e000b */
[----:B------:R-:W-:-:S03]  /*1570*/  MOV R4, R10 ;  /* 0x0000000a00047202 */ /* 0x000fc60000000f00 */
[----:B------:R-:W-:Y:S01]  /*1580*/  VIADD R10, R0, 0xfff00000 ;  /* 0xfff00000000a7836 */ /* 0x000fe20000000000 */
[----:B------:R-:W-:-:S07]  /*1590*/  MOV R0, 0x15b0 ;  /* 0x000015b000007802 */ /* 0x000fce0000000f00 */
[----:B------:R-:W-:Y:S05]  /*15a0*/  CALL.REL.NOINC `($__internal_0_$__cuda_sm20_dblrcp_rn_slowpath_v3) ;  /* 0x0000000800d07944 */ /* 0x000fea0003c00000 */
.L_x_19:
[----:B------:R-:W-:Y:S05]  /*15b0*/  BSYNC.RECONVERGENT B0 ;  /* 0x0000000000007941 */ /* 0x000fea0003800200 */
.L_x_18:
[----:B------:R-:W-:Y:S05]  /*15c0*/  @!P1 EXIT ;  /* 0x000000000000994d */ /* 0x000fea0003800000 */
[----:B------:R-:W0:Y:S01]  /*15d0*/  LDC R0, c[0x0][0x3a4] ;  /* 0x0000e900ff007b82 */ /* 0x000e220000000800 */
[----:B------:R-:W-:Y:S01]  /*15e0*/  IMAD.MOV.U32 R5, RZ, RZ, RZ ;  /* 0x000000ffff057224 */ /* 0x000fe200078e00ff */
[C---:B0-----:R-:W-:Y:S01]  /*15f0*/  ISETP.GE.U32.AND P0, PT, R0.reuse, 0x8, PT ;  /* 0x000000080000780c */ /* 0x041fe20003f06070 */
[----:B------:R-:W-:Y:S01]  /*1600*/  IMAD R6, R7, R0, RZ ;  /* 0x0000000007067224 */ /* 0x000fe200078e02ff */
[----:B------:R-:W-:-:S04]  /*1610*/  LOP3.LUT R4, R0, 0x7, RZ, 0xc0, !PT ;  /* 0x0000000700047812 */ /* 0x000fc800078ec0ff */
[----:B------:R-:W-:-:S07]  /*1620*/  ISETP.NE.AND P3, PT, R4, RZ, PT ;  /* 0x000000ff0400720c */ /* 0x000fce0003f65270 */
[----:B------:R-:W-:Y:S06]  /*1630*/  @!P0 BRA `(.L_x_20) ;  /* 0x0000000400448947 */ /* 0x000fec0003800000 */
[----:B------:R-:W0:Y:S01]  /*1640*/  LDCU.64 UR6, c[0x0][0x388] ;  /* 0x00007100ff0677ac */ /* 0x000e220008000a00 */
[----:B------:R-:W-:Y:S02]  /*1650*/  LOP3.LUT R5, R0, 0x7ffffff8, RZ, 0xc0, !PT ;  /* 0x7ffffff800057812 */ /* 0x000fe400078ec0ff */
[----:B------:R-:W-:Y:S01]  /*1660*/  MOV R7, R6 ;  /* 0x0000000600077202 */ /* 0x000fe20000000f00 */
[----:B------:R-:W1:Y:S02]  /*1670*/  LDCU.64 UR4, c[0x0][0x390] ;  /* 0x00007200ff0477ac */ /* 0x000e640008000a00 */
[----:B------:R-:W-:Y:S01]  /*1680*/  IMAD.MOV R24, RZ, RZ, -R5 ;  /* 0x000000ffff187224 */ /* 0x000fe200078e0a05 */
[----:B0-----:R-:W-:Y:S02]  /*1690*/  UIADD3 UR6, UP0, UPT, UR6, 0x20, URZ ;  /* 0x0000002006067890 */ /* 0x001fe4000ff1e0ff */
[----:B-1----:R-:W-:Y:S02]  /*16a0*/  UIADD3 UR4, UP1, UPT, UR4, 0x20, URZ ;  /* 0x0000002004047890 */ /* 0x002fe4000ff3e0ff */
[----:B------:R-:W-:-:S02]  /*16b0*/  UIADD3.X UR7, UPT, UPT, URZ, UR7, URZ, UP0, !UPT ;  /* 0x00000007ff077290 */ /* 0x000fc400087fe4ff */
[----:B------:R-:W-:Y:S01]  /*16c0*/  IMAD.U32 R10, RZ, RZ, UR6 ;  /* 0x00000006ff0a7e24 */ /* 0x000fe2000f8e00ff */
[----:B------:R-:W-:Y:S01]  /*16d0*/  UIADD3.X UR5, UPT, UPT, URZ, UR5, URZ, UP1, !UPT ;  /* 0x00000005ff057290 */ /* 0x000fe20008ffe4ff */
[----:B------:R-:W-:Y:S02]  /*16e0*/  IMAD.U32 R12, RZ, RZ, UR4 ;  /* 0x00000004ff0c7e24 */ /* 0x000fe4000f8e00ff */
[----:B------:R-:W-:-:S03]  /*16f0*/  MOV R11, UR7 ;  /* 0x00000007000b7c02 */ /* 0x000fc60008000f00 */
[----:B------:R-:W-:-:S07]  /*1700*/  IMAD.U32 R13, RZ, RZ, UR5 ;  /* 0x00000005ff0d7e24 */ /* 0x000fce000f8e00ff */
.L_x_21:
[----:B------:R-:W0:Y:S01]  /*1710*/  LDC.64 R16, c[0x0][0x380] ;  /* 0x0000e000ff107b82 */ /* 0x000e220000000a00 */
[----:B-1----:R-:W2:Y:S04]  /*1720*/  LDG.E.64 R18, desc[UR10][R10.64+-0x20] ;  /* 0xffffe00a0a127981 */ /* 0x002ea8000c1e1b00 */
[----:B------:R-:W2:Y:S03]  /*1730*/  LDG.E.64 R20, desc[UR10][R12.64+-0x20] ;  /* 0xffffe00a0c147981 */ /* 0x000ea6000c1e1b00 */
[----:B------:R-:W1:Y:S01]  /*1740*/  LDC.64 R14, c[0x0][0x398] ;  /* 0x0000e600ff0e7b82 */ /* 0x000e620000000a00 */
[----:B0-----:R-:W-:-:S05]  /*1750*/  IMAD.WIDE R16, R7, 0x8, R16 ;  /* 0x0000000807107825 */ /* 0x001fca00078e0210 */
[----:B------:R-:W3:Y:S01]  /*1760*/  LDG.E.64 R22, desc[UR10][R16.64] ;  /* 0x0000000a10167981 */ /* 0x000ee2000c1e1b00 */
[----:B-1----:R-:W-:Y:S01]  /*1770*/  IMAD.WIDE R14, R7, 0x8, R14 ;  /* 0x00000008070e7825 */ /* 0x002fe200078e020e */
[----:B---3--:R-:W-:-:S08]  /*1780*/  DADD R22, R22, -R2 ;  /* 0x0000000016167229 */ /* 0x008fd00000000802 */
[----:B------:R-:W-:-:S08]  /*1790*/  DMUL R22, R22, R8 ;  /* 0x0000000816167228 */ /* 0x000fd00000000000 */
[----:B--2---:R-:W-:-:S07]  /*17a0*/  DFMA R26, R22, R18, R20 ;  /* 0x00000012161a722b */ /* 0x004fce0000000014 */
[----:B------:R0:W-:Y:S04]  /*17b0*/  STG.E.64 desc[UR10][R14.64], R26 ;  /* 0x0000001a0e007986 */ /* 0x0001e8000c101b0a */
[----:B------:R-:W2:Y:S04]  /*17c0*/  LDG.E.64 R22, desc[UR10][R16.64+0x8] ;  /* 0x0000080a10167981 */ /* 0x000ea8000c1e1b00 */
[----:B------:R-:W3:Y:S04]  /*17d0*/  LDG.E.64 R18, desc[UR10][R10.64+-0x18] ;  /* 0xffffe80a0a127981 */ /* 0x000ee8000c1e1b00 */
[----:B------:R-:W3:Y:S01]  /*17e0*/  LDG.E.64 R20, desc[UR10][R12.64+-0x18] ;  /* 0xffffe80a0c147981 */ /* 0x000ee2000c1e1b00 */
[----:B--2---:R-:W-:-:S08]  /*17f0*/  DADD R22, R22, -R2 ;  /* 0x0000000016167229 */ /* 0x004fd00000000802 */
[----:B------:R-:W-:-:S08]  /*1800*/  DMUL R22, R22, R8 ;  /* 0x0000000816167228 */ /* 0x000fd00000000000 */
[----:B---3--:R-:W-:-:S07]  /*1810*/  DFMA R28, R22, R18, R20 ;  /* 0x00000012161c722b */ /* 0x008fce0000000014 */
[----:B------:R1:W-:Y:S04]  /*1820*/  STG.E.64 desc[UR10][R14.64+0x8], R28 ;  /* 0x0000081c0e007986 */ /* 0x0003e8000c101b0a */
[----:B------:R-:W2:Y:S04]  /*1830*/  LDG.E.64 R22, desc[UR10][R16.64+0x10] ;  /* 0x0000100a10167981 */ /* 0x000ea8000c1e1b00 */
[----:B------:R-:W0:Y:S04]  /*1840*/  LDG.E.64 R18, desc[UR10][R10.64+-0x10] ;  /* 0xfffff00a0a127981 */ /* 0x000e28000c1e1b00 */
[----:B------:R-:W0:Y:S01]  /*1850*/  LDG.E.64 R20, desc[UR10][R12.64+-0x10] ;  /* 0xfffff00a0c147981 */ /* 0x000e22000c1e1b00 */
[----:B--2---:R-:W-:-:S08]  /*1860*/  DADD R22, R22, -R2 ;  /* 0x0000000016167229 */ /* 0x004fd00000000802 */
[----:B------:R-:W-:-:S08]  /*1870*/  DMUL R22, R22, R8 ;  /* 0x0000000816167228 */ /* 0x000fd00000000000 */
[----:B0-----:R-:W-:-:S07]  /*1880*/  DFMA R26, R22, R18, R20 ;  /* 0x00000012161a722b */ /* 0x001fce0000000014 */
[----:B------:R0:W-:Y:S04]  /*1890*/  STG.E.64 desc[UR10][R14.64+0x10], R26 ;  /* 0x0000101a0e007986 */ /* 0x0001e8000c101b0a */
[----:B------:R-:W2:Y:S04]  /*18a0*/  LDG.E.64 R22, desc[UR10][R16.64+0x18] ;  /* 0x0000180a10167981 */ /* 0x000ea8000c1e1b00 */
[----:B------:R-:W1:Y:S04]  /*18b0*/  LDG.E.64 R18, desc[UR10][R10.64+-0x8] ;  /* 0xfffff80a0a127981 */ /* 0x000e68000c1e1b00 */
[----:B------:R-:W1:Y:S01]  /*18c0*/  LDG.E.64 R20, desc[UR10][R12.64+-0x8] ;  /* 0xfffff80a0c147981 */ /* 0x000e62000c1e1b00 */
[----:B--2---:R-:W-:-:S08]  /*18d0*/  DADD R22, R22, -R2 ;  /* 0x0000000016167229 */ /* 0x004fd00000000802 */
[----:B------:R-:W-:-:S08]  /*18e0*/  DMUL R22, R22, R8 ;  /* 0x0000000816167228 */ /* 0x000fd00000000000 */
[----:B-1----:R-:W-:-:S07]  /*18f0*/  DFMA R28, R22, R18, R20 ;  /* 0x00000012161c722b */ /* 0x002fce0000000014 */
        /* <DEDUP_REMOVED lines=22> */
[----:B0-----:R-:W2:Y:S04]  /*1a60*/  LDG.E.64 R26, desc[UR10][R16.64+0x38] ;  /* 0x0000380a101a7981 */ /* 0x001ea8000c1e1b00 */
[----:B------:R0:W3:Y:S04]  /*1a70*/  LDG.E.64 R20, desc[UR10][R10.64+0x18] ;  /* 0x0000180a0a147981 */ /* 0x0000e8000c1e1b00 */
[----:B------:R4:W3:Y:S01]  /*1a80*/  LDG.E.64 R18, desc[UR10][R12.64+0x18] ;  /* 0x0000180a0c127981 */ /* 0x0008e2000c1e1b00 */
[----:B------:R-:W-:-:S05]  /*1a90*/  VIADD R24, R24, 0x8 ;  /* 0x0000000818187836 */ /* 0x000fca0000000000 */
[----:B------:R-:W-:Y:S02]  /*1aa0*/  ISETP.NE.AND P0, PT, R24, RZ, PT ;  /* 0x000000ff1800720c */ /* 0x000fe40003f05270 */
[----:B0-----:R-:W-:Y:S02]  /*1ab0*/  IADD3 R10, P1, PT, R10, 0x40, RZ ;  /* 0x000000400a0a7810 */ /* 0x001fe40007f3e0ff */
[----:B----4-:R-:W-:Y:S01]  /*1ac0*/  IADD3 R12, P2, PT, R12, 0x40, RZ ;  /* 0x000000400c0c7810 */ /* 0x010fe20007f5e0ff */
[----:B------:R-:W-:Y:S02]  /*1ad0*/  VIADD R7, R7, 0x8 ;  /* 0x0000000807077836 */ /* 0x000fe40000000000 */
[----:B------:R-:W-:Y:S01]  /*1ae0*/  IMAD.X R11, RZ, RZ, R11, P1 ;  /* 0x000000ffff0b7224 */ /* 0x000fe200008e060b */
[----:B------:R-:W-:Y:S01]  /*1af0*/  IADD3.X R13, PT, PT, RZ, R13, RZ, P2, !PT ;  /* 0x0000000dff0d7210 */ /* 0x000fe200017fe4ff */
[----:B--2---:R-:W-:-:S08]  /*1b00*/  DADD R26, R26, -R2 ;  /* 0x000000001a1a7229 */ /* 0x004fd00000000802 */
[----:B------:R-:W-:-:S08]  /*1b10*/  DMUL R26, R26, R8 ;  /* 0x000000081a1a7228 */ /* 0x000fd00000000000 */
[----:B---3--:R-:W-:-:S07]  /*1b20*/  DFMA R18, R26, R20, R18 ;  /* 0x000000141a12722b */ /* 0x008fce0000000012 */
[----:B------:R1:W-:Y:S01]  /*1b30*/  STG.E.64 desc[UR10][R14.64+0x38], R18 ;  /* 0x000038120e007986 */ /* 0x0003e2000c101b0a */
[----:B------:R-:W-:Y:S05]  /*1b40*/  @P0 BRA `(.L_x_21) ;  /* 0xfffffff800f00947 */ /* 0x000fea000383ffff */
.L_x_20:
[----:B------:R-:W-:Y:S05]  /*1b50*/  @!P3 EXIT ;  /* 0x000000000000b94d */ /* 0x000fea0003800000 */
[----:B------:R-:W-:Y:S02]  /*1b60*/  ISETP.GE.U32.AND P0, PT, R4, 0x4, PT ;  /* 0x000000040400780c */ /* 0x000fe40003f06070 */
[----:B------:R-:W-:-:S04]  /*1b70*/  LOP3.LUT R7, R0, 0x3, RZ, 0xc0, !PT ;  /* 0x0000000300077812 */ /* 0x000fc800078ec0ff */
[----:B------:R-:W-:-:S07]  /*1b80*/  ISETP.NE.AND P1, PT, R7, RZ, PT ;  /* 0x000000ff0700720c */ /* 0x000fce0003f25270 */
[----:B------:R-:W-:Y:S06]  /*1b90*/  @!P0 BRA `(.L_x_22) ;  /* 0x0000000000988947 */ /* 0x000fec0003800000 */
[----:B-1----:R-:W0:Y:S01]  /*1ba0*/  LDC.64 R14, c[0x0][0x380] ;  /* 0x0000e000ff0e7b82 */ /* 0x002e220000000a00 */
[----:B------:R-:W-:-:S07]  /*1bb0*/  IMAD.IADD R23, R6, 0x1, R5 ;  /* 0x0000000106177824 */ /* 0x000fce00078e0205 */
[----:B------:R-:W1:Y:S08]  /*1bc0*/  LDC.64 R10, c[0x0][0x388] ;  /* 0x0000e200ff0a7b82 */ /* 0x000e700000000a00 */
[----:B------:R-:W2:Y:S01]  /*1bd0*/  LDC.64 R12, c[0x0][0x390] ;  /* 0x0000e400ff0c7b82 */ /* 0x000ea20000000a00 */
[----:B0-----:R-:W-:-:S07]  /*1be0*/  IMAD.WIDE R14, R23, 0x8, R14 ;  /* 0x00000008170e7825 */ /* 0x001fce00078e020e */
[----:B------:R-:W0:Y:S01]  /*1bf0*/  LDC.64 R16, c[0x0][0x398] ;  /* 0x0000e600ff107b82 */ /* 0x000e220000000a00 */
[----:B------:R-:W3:Y:S01]  /*1c00*/  LDG.E.64 R24, desc[UR10][R14.64] ;  /* 0x0000000a0e187981 */ /* 0x000ee2000c1e1b00 */
[----:B-1----:R-:W-:-:S05]  /*1c10*/  IMAD.WIDE.U32 R10, R5, 0x8, R10 ;  /* 0x00000008050a7825 */ /* 0x002fca00078e000a */
[----:B------:R-:W4:Y:S01]  /*1c20*/  LDG.E.64 R20, desc[UR10][R10.64] ;  /* 0x0000000a0a147981 */ /* 0x000f22000c1e1b00 */
[----:B--2---:R-:W-:-:S05]  /*1c30*/  IMAD.WIDE.U32 R12, R5, 0x8, R12 ;  /* 0x00000008050c7825 */ /* 0x004fca00078e000c */
[----:B------:R-:W4:Y:S01]  /*1c40*/  LDG.E.64 R18, desc[UR10][R12.64] ;  /* 0x0000000a0c127981 */ /* 0x000f22000c1e1b00 */
[----:B0-----:R-:W-:Y:S01]  /*1c50*/  IMAD.WIDE R16, R23, 0x8, R16 ;  /* 0x0000000817107825 */ /* 0x001fe200078e0210 */
[----:B---3--:R-:W-:-:S08]  /*1c60*/  DADD R24, R24, -R2 ;  /* 0x0000000018187229 */ /* 0x008fd00000000802 */
[----:B------:R-:W-:-:S08]  /*1c70*/  DMUL R24, R24, R8 ;  /* 0x0000000818187228 */ /* 0x000fd00000000000 */
[----:B----4-:R-:W-:-:S07]  /*1c80*/  DFMA R24, R24, R20, R18 ;  /* 0x000000141818722b */ /* 0x010fce0000000012 */
        /* <DEDUP_REMOVED lines=8> */
[----:B------:R-:W3:Y:S04]  /*1d10*/  LDG.E.64 R26, desc[UR10][R14.64+0x10] ;  /* 0x0000100a0e1a7981 */ /* 0x000ee8000c1e1b00 */
[----:B------:R-:W4:Y:S04]  /*1d20*/  LDG.E.64 R18, desc[UR10][R10.64+0x10] ;  /* 0x0000100a0a127981 */ /* 0x000f28000c1e1b00 */
[----:B------:R-:W4:Y:S01]  /*1d30*/  LDG.E.64 R20, desc[UR10][R12.64+0x10] ;  /* 0x0000100a0c147981 */ /* 0x000f22000c1e1b00 */
[----:B---3--:R-:W-:-:S08]  /*1d40*/  DADD R26, R26, -R2 ;  /* 0x000000001a1a7229 */ /* 0x008fd00000000802 */
[----:B------:R-:W-:-:S08]  /*1d50*/  DMUL R26, R26, R8 ;  /* 0x000000081a1a7228 */ /* 0x000fd00000000000 */
[----:B----4-:R-:W-:-:S07]  /*1d60*/  DFMA R18, R26, R18, R20 ;  /* 0x000000121a12722b */ /* 0x010fce0000000014 */
[----:B------:R2:W-:Y:S04]  /*1d70*/  STG.E.64 desc[UR10][R16.64+0x10], R18 ;  /* 0x0000101210007986 */ /* 0x0005e8000c101b0a */
[----:B------:R-:W3:Y:S04]  /*1d80*/  LDG.E.64 R20, desc[UR10][R14.64+0x18] ;  /* 0x0000180a0e147981 */ /* 0x000ee8000c1e1b00 */
[----:B0-----:R-:W4:Y:S04]  /*1d90*/  LDG.E.64 R24, desc[UR10][R10.64+0x18] ;  /* 0x0000180a0a187981 */ /* 0x001f28000c1e1b00 */
[----:B------:R-:W4:Y:S01]  /*1da0*/  LDG.E.64 R26, desc[UR10][R12.64+0x18] ;  /* 0x0000180a0c1a7981 */ /* 0x000f22000c1e1b00 */
[----:B------:R-:W-:Y:S01]  /*1db0*/  VIADD R5, R5, 0x4 ;  /* 0x0000000405057836 */ /* 0x000fe20000000000 */
[----:B---3--:R-:W-:-:S08]  /*1dc0*/  DADD R20, R20, -R2 ;  /* 0x0000000014147229 */ /* 0x008fd00000000802 */
[----:B------:R-:W-:-:S08]  /*1dd0*/  DMUL R20, R20, R8 ;  /* 0x0000000814147228 */ /* 0x000fd00000000000 */
[----:B----4-:R-:W-:-:S07]  /*1de0*/  DFMA R20, R20, R24, R26 ;  /* 0x000000181414722b */ /* 0x010fce000000001a */
[----:B------:R2:W-:Y:S04]  /*1df0*/  STG.E.64 desc[UR10][R16.64+0x18], R20 ;  /* 0x0000181410007986 */ /* 0x0005e8000c101b0a */
.L_x_22:
[----:B------:R-:W-:Y:S05]  /*1e00*/  @!P1 EXIT ;  /* 0x000000000000994d */ /* 0x000fea0003800000 */
[----:B------:R-:W-:Y:S02]  /*1e10*/  ISETP.NE.AND P0, PT, R7, 0x1, PT ;  /* 0x000000010700780c */ /* 0x000fe40003f05270 */
[----:B------:R-:W-:-:S04]  /*1e20*/  LOP3.LUT R0, R0, 0x1, RZ, 0xc0, !PT ;  /* 0x0000000100007812 */ /* 0x000fc800078ec0ff */
[----:B------:R-:W-:-:S07]  /*1e30*/  ISETP.NE.U32.AND P1, PT, R0, 0x1, PT ;  /* 0x000000010000780c */ /* 0x000fce0003f25070 */
[----:B------:R-:W-:Y:S06]  /*1e40*/  @!P0 BRA `(.L_x_23) ;  /* 0x0000000000608947 */ /* 0x000fec0003800000 */
[----:B-1----:R-:W0:Y:S01]  /*1e50*/  LDC.64 R14, c[0x0][0x380] ;  /* 0x0000e000ff0e7b82 */ /* 0x002e220000000a00 */
[----:B------:R-:W-:-:S07]  /*1e60*/  IADD3 R7, PT, PT, R6, R5, RZ ;  /* 0x0000000506077210 */ /* 0x000fce0007ffe0ff */
[----:B------:R-:W1:Y:S08]  /*1e70*/  LDC.64 R10, c[0x0][0x388] ;  /* 0x0000e200ff0a7b82 */ /* 0x000e700000000a00 */
[----:B------:R-:W3:Y:S01]  /*1e80*/  LDC.64 R12, c[0x0][0x390] ;  /* 0x0000e400ff0c7b82 */ /* 0x000ee20000000a00 */
[----:B0-----:R-:W-:-:S07]  /*1e90*/  IMAD.WIDE R14, R7, 0x8, R14 ;  /* 0x00000008070e7825 */ /* 0x001fce00078e020e */
[----:B--2---:R-:W0:Y:S01]  /*1ea0*/  LDC.64 R16, c[0x0][0x398] ;  /* 0x0000e600ff107b82 */ /* 0x004e220000000a00 */
[----:B------:R-:W2:Y:S01]  /*1eb0*/  LDG.E.64 R18, desc[UR10][R14.64] ;  /* 0x0000000a0e127981 */ /* 0x000ea2000c1e1b00 */
[----:B-1----:R-:W-:-:S05]  /*1ec0*/  IMAD.WIDE.U32 R10, R5, 0x8, R10 ;  /* 0x00000008050a7825 */ /* 0x002fca00078e000a */
[----:B------:R-:W4:Y:S01]  /*1ed0*/  LDG.E.64 R20, desc[UR10][R10.64] ;  /* 0x0000000a0a147981 */ /* 0x000f22000c1e1b00 */
[----:B---3--:R-:W-:-:S05]  /*1ee0*/  IMAD.WIDE.U32 R12, R5, 0x8, R12 ;  /* 0x00000008050c7825 */ /* 0x008fca00078e000c */
[----:B------:R-:W4:Y:S01]  /*1ef0*/  LDG.E.64 R22, desc[UR10][R12.64] ;  /* 0x0000000a0c167981 */ /* 0x000f22000c1e1b00 */
[----:B0-----:R-:W-:Y:S01]  /*1f00*/  IMAD.WIDE R16, R7, 0x8, R16 ;  /* 0x0000000807107825 */ /* 0x001fe200078e0210 */
[----:B--2---:R-:W-:-:S08]  /*1f10*/  DADD R18, R18, -R2 ;  /* 0x0000000012127229 */ /* 0x004fd00000000802 */
[----:B------:R-:W-:-:S08]  /*1f20*/  DMUL R18, R18, R8 ;  /* 0x0000000812127228 */ /* 0x000fd00000000000 */
[----:B----4-:R-:W-:-:S07]  /*1f30*/  DFMA R18, R18, R20, R22 ;  /* 0x000000141212722b */ /* 0x010fce0000000016 */
[----:B------:R0:W-:Y:S04]  /*1f40*/  STG.E.64 desc[UR10][R16.64], R18 ;  /* 0x0000001210007986 */ /* 0x0001e8000c101b0a */
[----:B------:R-:W2:Y:S04]  /*1f50*/  LDG.E.64 R14, desc[UR10][R14.64+0x8] ;  /* 0x0000080a0e0e7981 */ /* 0x000ea8000c1e1b00 */
[----:B------:R-:W3:Y:S04]  /*1f60*/  LDG.E.64 R22, desc[UR10][R10.64+0x8] ;  /* 0x0000080a0a167981 */ /* 0x000ee8000c1e1b00 */
[----:B------:R-:W3:Y:S01]  /*1f70*/  LDG.E.64 R24, desc[UR10][R12.64+0x8] ;  /* 0x0000080a0c187981 */ /* 0x000ee2000c1e1b00 */
[----:B------:R-:W-:Y:S01]  /*1f80*/  VIADD R5, R5, 0x2 ;  /* 0x0000000205057836 */ /* 0x000fe20000000000 */
[----:B--2---:R-:W-:-:S08]  /*1f90*/  DADD R20, R14, -R2 ;  /* 0x000000000e147229 */ /* 0x004fd00000000802 */
[----:B------:R-:W-:-:S08]  /*1fa0*/  DMUL R20, R20, R8 ;  /* 0x0000000814147228 */ /* 0x000fd00000000000 */
[----:B---3--:R-:W-:-:S07]  /*1fb0*/  DFMA R20, R20, R22, R24 ;  /* 0x000000161414722b */ /* 0x008fce0000000018 */
[----:B------:R0:W-:Y:S04]  /*1fc0*/  STG.E.64 desc[UR10][R16.64+0x8], R20 ;  /* 0x0000081410007986 */ /* 0x0001e8000c101b0a */
.L_x_23:
[----:B------:R-:W-:Y:S05]  /*1fd0*/  @P1 EXIT ;  /* 0x000000000000194d */ /* 0x000fea0003800000 */
[----:B------:R-:W3:Y:S01]  /*1fe0*/  LDC.64 R10, c[0x0][0x380] ;  /* 0x0000e000ff0a7b82 */ /* 0x000ee20000000a00 */
[----:B------:R-:W-:-:S07]  /*1ff0*/  IMAD.IADD R6, R6, 0x1, R5 ;  /* 0x0000000106067824 */ /* 0x000fce00078e0205 */
[----:B------:R-:W4:Y:S08]  /*2000*/  LDC.64 R12, c[0x0][0x388] ;  /* 0x0000e200ff0c7b82 */ /* 0x000f300000000a00 */
[----:B-1----:R-:W1:Y:S01]  /*2010*/  LDC.64 R14, c[0x0][0x390] ;  /* 0x0000e400ff0e7b82 */ /* 0x002e620000000a00 */
[----:B---3--:R-:W-:-:S06]  /*2020*/  IMAD.WIDE R10, R6, 0x8, R10 ;  /* 0x00000008060a7825 */ /* 0x008fcc00078e020a */
[----:B------:R-:W3:Y:S01]  /*2030*/  LDG.E.64 R10, desc[UR10][R10.64] ;  /* 0x0000000a0a0a7981 */ /* 0x000ee2000c1e1b00 */
[----:B----4-:R-:W-:-:S06]  /*2040*/  IMAD.WIDE.U32 R12, R5, 0x8, R12 ;  /* 0x00000008050c7825 */ /* 0x010fcc00078e000c */
[----:B------:R-:W4:Y:S01]  /*2050*/  LDG.E.64 R12, desc[UR10][R12.64] ;  /* 0x0000000a0c0c7981 */ /* 0x000f22000c1e1b00 */
[----:B-1----:R-:W-:Y:S02]  /*2060*/  IMAD.WIDE.U32 R4, R5, 0x8, R14 ;  /* 0x0000000805047825 */ /* 0x002fe400078e000e */
[----:B------:R-:W1:Y:S04]  /*2070*/  LDC.64 R14, c[0x0][0x398] ;  /* 0x0000e600ff0e7b82 */ /* 0x000e680000000a00 */
[----:B------:R-:W4:Y:S01]  /*2080*/  LDG.E.64 R4, desc[UR10][R4.64] ;  /* 0x0000000a04047981 */ /* 0x000f22000c1e1b00 */
[----:B-1----:R-:W-:Y:S01]  /*2090*/  IMAD.WIDE R6, R6, 0x8, R14 ;  /* 0x0000000806067825 */ /* 0x002fe200078e020e */
[----:B---3--:R-:W-:-:S08]  /*20a0*/  DADD R2, R10, -R2 ;  /* 0x000000000a027229 */ /* 0x008fd00000000802 */
[----:B------:R-:W-:-:S08]  /*20b0*/  DMUL R2, R2, R8 ;  /* 0x0000000802027228 */ /* 0x000fd00000000000 */
[----:B----4-:R-:W-:-:S07]  /*20c0*/  DFMA R2, R2, R12, R4 ;  /* 0x0000000c0202722b */ /* 0x010fce0000000004 */
[----:B------:R-:W-:Y:S01]  /*20d0*/  STG.E.64 desc[UR10][R6.64], R2 ;  /* 0x0000000206007986 */ /* 0x000fe2000c101b0a */
[----:B------:R-:W-:Y:S05]  /*20e0*/  EXIT ;  /* 0x000000000000794d */ /* 0x000fea0003800000 */
        .weak           $__internal_0_$__cuda_sm20_dblrcp_rn_slowpath_v3
        .type           $__internal_0_$__cuda_sm20_dblrcp_rn_slowpath_v3,@function
        .size           $__internal_0_$__cuda_sm20_dblrcp_rn_slowpath_v3,($__internal_1_$__cuda_sm20_div_rn_f64_full - $__internal_0_$__cuda_sm20_dblrcp_rn_slowpath_v3)
$__internal_0_$__cuda_sm20_dblrcp_rn_slowpath_v3:
[----:B------:R-:W-:Y:S01]  /*20f0*/  DSETP.GTU.AND P0, PT, |R4|, +INF , PT ;  /* 0x7ff000000400742a */ /* 0x000fe20003f0c200 */
[----:B------:R-:W-:-:S13]  /*2100*/  BSSY.RECONVERGENT B1, `(.L_x_24) ;  /* 0x0000023000017945 */ /* 0x000fda0003800200 */
[----:B------:R-:W-:Y:S05]  /*2110*/  @P0 BRA `(.L_x_25) ;  /* 0x00000000007c0947 */ /* 0x000fea0003800000 */
[----:B------:R-:W-:-:S05]  /*2120*/  LOP3.LUT R11, R5, 0x7fffffff, RZ, 0xc0, !PT ;  /* 0x7fffffff050b7812 */ /* 0x000fca00078ec0ff */
[----:B------:R-:W-:-:S05]  /*2130*/  VIADD R6, R11, 0xffffffff ;  /* 0xffffffff0b067836 */ /* 0x000fca0000000000 */
[----:B------:R-:W-:-:S13]  /*2140*/  ISETP.GE.U32.AND P0, PT, R6, 0x7fefffff, PT ;  /* 0x7fefffff0600780c */ /* 0x000fda0003f06070 */
[----:B------:R-:W-:Y:S02]  /*2150*/  @P0 LOP3.LUT R9, R5, 0x7ff00000, RZ, 0x3c, !PT ;  /* 0x7ff0000005090812 */ /* 0x000fe400078e3cff */
[----:B------:R-:W-:Y:S01]  /*2160*/  @P0 MOV R8, RZ ;  /* 0x000000ff00080202 */ /* 0x000fe20000000f00 */
[----:B------:R-:W-:Y:S06]  /*2170*/  @P0 BRA `(.L_x_26) ;  /* 0x00000000006c0947 */ /* 0x000fec0003800000 */
[----:B------:R-:W-:-:S13]  /*2180*/  ISETP.GE.U32.AND P0, PT, R11, 0x1000001, PT ;  /* 0x010000010b00780c */ /* 0x000fda0003f06070 */
[----:B------:R-:W-:Y:S05]  /*2190*/  @!P0 BRA `(.L_x_27) ;  /* 0x0000000000348947 */ /* 0x000fea0003800000 */
[----:B------:R-:W-:Y:S02]  /*21a0*/  VIADD R9, R5, 0xc0200000 ;  /* 0xc020000005097836 */ /* 0x000fe40000000000 */
[----:B------:R-:W-:Y:S02]  /*21b0*/  IMAD.MOV.U32 R8, RZ, RZ, R4 ;  /* 0x000000ffff087224 */ /* 0x000fe400078e0004 */
[----:B------:R-:W0:Y:S04]  /*21c0*/  MUFU.RCP64H R11, R9 ;  /* 0x00000009000b7308 */ /* 0x000e280000001800 */
[----:B0-----:R-:W-:-:S08]  /*21d0*/  DFMA R12, -R8, R10, 1 ;  /* 0x3ff00000080c742b */ /* 0x001fd0000000010a */
[----:B------:R-:W-:-:S08]  /*21e0*/  DFMA R12, R12, R12, R12 ;  /* 0x0000000c0c0c722b */ /* 0x000fd0000000000c */
[----:B------:R-:W-:-:S08]  /*21f0*/  DFMA R12, R10, R12, R10 ;  /* 0x0000000c0a0c722b */ /* 0x000fd0000000000a */
[----:B------:R-:W-:-:S08]  /*2200*/  DFMA R10, -R8, R12, 1 ;  /* 0x3ff00000080a742b */ /* 0x000fd0000000010c */
[----:B------:R-:W-:-:S08]  /*2210*/  DFMA R10, R12, R10, R12 ;  /* 0x0000000a0c0a722b */ /* 0x000fd0000000000c */
[----:B------:R-:W-:-:S08]  /*2220*/  DMUL R10, R10, 2.2250738585072013831e-308 ;  /* 0x001000000a0a7828 */ /* 0x000fd00000000000 */
[----:B------:R-:W-:-:S08]  /*2230*/  DFMA R4, -R4, R10, 1 ;  /* 0x3ff000000404742b */ /* 0x000fd0000000010a */
[----:B------:R-:W-:-:S08]  /*2240*/  DFMA R4, R4, R4, R4 ;  /* 0x000000040404722b */ /* 0x000fd00000000004 */
[----:B------:R-:W-:Y:S01]  /*2250*/  DFMA R8, R10, R4, R10 ;  /* 0x000000040a08722b */ /* 0x000fe2000000000a */
[----:B------:R-:W-:Y:S10]  /*2260*/  BRA `(.L_x_26) ;  /* 0x0000000000307947 */ /* 0x000ff40003800000 */
.L_x_27:
[----:B------:R-:W-:Y:S01]  /*2270*/  DMUL R4, R4, 8.11296384146066816958e+31 ;  /* 0x4690000004047828 */ /* 0x000fe20000000000 */
[----:B------:R-:W-:-:S05]  /*2280*/  IMAD.MOV.U32 R8, RZ, RZ, R10 ;  /* 0x000000ffff087224 */ /* 0x000fca00078e000a */
[----:B------:R-:W0:Y:S02]  /*2290*/  MUFU.RCP64H R9, R5 ;  /* 0x0000000500097308 */ /* 0x000e240000001800 */
[----:B0-----:R-:W-:-:S08]  /*22a0*/  DFMA R10, -R4, R8, 1 ;  /* 0x3ff00000040a742b */ /* 0x001fd00000000108 */
[----:B------:R-:W-:-:S08]  /*22b0*/  DFMA R10, R10, R10, R10 ;  /* 0x0000000a0a0a722b */ /* 0x000fd0000000000a */
[----:B------:R-:W-:-:S08]  /*22c0*/  DFMA R10, R8, R10, R8 ;  /* 0x0000000a080a722b */ /* 0x000fd00000000008 */
[----:B------:R-:W-:-:S08]  /*22d0*/  DFMA R8, -R4, R10, 1 ;  /* 0x3ff000000408742b */ /* 0x000fd0000000010a */
[----:B------:R-:W-:-:S08]  /*22e0*/  DFMA R8, R10, R8, R10 ;  /* 0x000000080a08722b */ /* 0x000fd0000000000a */
[----:B------:R-:W-:Y:S01]  /*22f0*/  DMUL R8, R8, 8.11296384146066816958e+31 ;  /* 0x4690000008087828 */ /* 0x000fe20000000000 */
[----:B------:R-:W-:Y:S10]  /*2300*/  BRA `(.L_x_26) ;  /* 0x0000000000087947 */ /* 0x000ff40003800000 */
.L_x_25:
[----:B------:R-:W-:Y:S02]  /*2310*/  LOP3.LUT R9, R5, 0x80000, RZ, 0xfc, !PT ;  /* 0x0008000005097812 */ /* 0x000fe400078efcff */
[----:B------:R-:W-:-:S07]  /*2320*/  MOV R8, R4 ;  /* 0x0000000400087202 */ /* 0x000fce0000000f00 */
.L_x_26:
[----:B------:R-:W-:Y:S05]  /*2330*/  BSYNC.RECONVERGENT B1 ;  /* 0x0000000000017941 */ /* 0x000fea0003800200 */
.L_x_24:
[----:B------:R-:W-:Y:S02]  /*2340*/  IMAD.MOV.U32 R4, RZ, RZ, R0 ;  /* 0x000000ffff047224 */ /* 0x000fe400078e0000 */
[----:B------:R-:W-:-:S04]  /*2350*/  IMAD.MOV.U32 R5, RZ, RZ, 0x0 ;  /* 0x00000000ff057424 */ /* 0x000fc800078e00ff */
[----:B------:R-:W-:Y:S05]  /*2360*/  RET.REL.NODEC R4 `(_Z15layerNormKernelPdS_S_S_iif) ;  /* 0xffffffdc04247950 */ /* 0x000fea0003c3ffff */
        .weak           $__internal_1_$__cuda_sm20_div_rn_f64_full
        .type           $__internal_1_$__cuda_sm20_div_rn_f64_full,@function
        .size           $__internal_1_$__cuda_sm20_div_rn_f64_full,($__internal_2_$__cuda_sm20_dsqrt_rn_f64_mediumpath_v1 - $__internal_1_$__cuda_sm20_div_rn_f64_full)
$__internal_1_$__cuda_sm20_div_rn_f64_full:
[C---:B------:R-:W-:Y:S01]  /*2370*/  FSETP.GEU.AND P0, PT, |R13|.reuse, 1.469367938527859385e-39, PT ;  /* 0x001000000d00780b */ /* 0x040fe20003f0e200 */
[----:B------:R-:W-:Y:S01]  /*2380*/  IMAD.MOV.U32 R6, RZ, RZ, 0x1ca00000 ;  /* 0x1ca00000ff067424 */ /* 0x000fe200078e00ff */
[----:B------:R-:W-:Y:S01]  /*2390*/  LOP3.LUT R10, R13, 0x800fffff, RZ, 0xc0, !PT ;  /* 0x800fffff0d0a7812 */ /* 0x000fe200078ec0ff */
[----:B------:R-:W-:Y:S01]  /*23a0*/  BSSY.RECONVERGENT B1, `(.L_x_28) ;  /* 0x0000055000017945 */ /* 0x000fe20003800200 */
[C---:B------:R-:W-:Y:S02]  /*23b0*/  FSETP.GEU.AND P3, PT, |R15|.reuse, 1.469367938527859385e-39, PT ;  /* 0x001000000f00780b */ /* 0x040fe40003f6e200 */
[----:B------:R-:W-:Y:S01]  /*23c0*/  LOP3.LUT R11, R10, 0x3ff00000, RZ, 0xfc, !PT ;  /* 0x3ff000000a0b7812 */ /* 0x000fe200078efcff */
[----:B------:R-:W-:Y:S01]  /*23d0*/  IMAD.MOV.U32 R10, RZ, RZ, R12 ;  /* 0x000000ffff0a7224 */ /* 0x000fe200078e000c */
[----:B------:R-:W-:Y:S02]  /*23e0*/  MOV R18, 0x1 ;  /* 0x0000000100127802 */ /* 0x000fe40000000f00 */
[----:B------:R-:W-:-:S02]  /*23f0*/  LOP3.LUT R16, R15, 0x7ff00000, RZ, 0xc0, !PT ;  /* 0x7ff000000f107812 */ /* 0x000fc400078ec0ff */
[C---:B------:R-:W-:Y:S01]  /*2400*/  LOP3.LUT R17, R13.reuse, 0x7ff00000, RZ, 0xc0, !PT ;  /* 0x7ff000000d117812 */ /* 0x040fe200078ec0ff */
[----:B------:R-:W-:Y:S01]  /*2410*/  @!P0 DMUL R10, R12, 8.98846567431157953865e+307 ;  /* 0x7fe000000c0a8828 */ /* 0x000fe20000000000 */
[----:B------:R-:W-:Y:S02]  /*2420*/  MOV R24, R16 ;  /* 0x0000001000187202 */ /* 0x000fe40000000f00 */
[C---:B------:R-:W-:Y:S01]  /*2430*/  ISETP.GE.U32.AND P2, PT, R16.reuse, R17, PT ;  /* 0x000000111000720c */ /* 0x040fe20003f46070 */
[----:B------:R-:W-:Y:S01]  /*2440*/  IMAD.MOV.U32 R25, RZ, RZ, R17 ;  /* 0x000000ffff197224 */ /* 0x000fe200078e0011 */
[----:B------:R-:W-:Y:S01]  /*2450*/  @!P3 LOP3.LUT R21, R13, 0x7ff00000, RZ, 0xc0, !PT ;  /* 0x7ff000000d15b812 */ /* 0x000fe200078ec0ff */
[----:B------:R-:W0:Y:S03]  /*2460*/  MUFU.RCP64H R19, R11 ;  /* 0x0000000b00137308 */ /* 0x000e260000001800 */
[----:B------:R-:W-:-:S02]  /*2470*/  @!P3 ISETP.GE.U32.AND P4, PT, R16, R21, PT ;  /* 0x000000151000b20c */ /* 0x000fc40003f86070 */
[----:B------:R-:W-:Y:S02]  /*2480*/  @!P0 LOP3.LUT R25, R11, 0x7ff00000, RZ, 0xc0, !PT ;  /* 0x7ff000000b198812 */ /* 0x000fe400078ec0ff */
[----:B------:R-:W-:-:S03]  /*2490*/  @!P3 SEL R21, R6, 0x63400000, !P4 ;  /* 0x634000000615b807 */ /* 0x000fc60006000000 */
[----:B------:R-:W-:Y:S01]  /*24a0*/  VIADD R26, R25, 0xffffffff ;  /* 0xffffffff191a7836 */ /* 0x000fe20000000000 */
[----:B------:R-:W-:-:S04]  /*24b0*/  @!P3 LOP3.LUT R22, R21, 0x80000000, R15, 0xf8, !PT ;  /* 0x800000001516b812 */ /* 0x000fc800078ef80f */
[----:B------:R-:W-:Y:S01]  /*24c0*/  @!P3 LOP3.LUT R23, R22, 0x100000, RZ, 0xfc, !PT ;  /* 0x001000001617b812 */ /* 0x000fe200078efcff */
[----:B------:R-:W-:Y:S01]  /*24d0*/  @!P3 IMAD.MOV.U32 R22, RZ, RZ, RZ ;  /* 0x000000ffff16b224 */ /* 0x000fe200078e00ff */
[----:B0-----:R-:W-:-:S08]  /*24e0*/  DFMA R4, R18, -R10, 1 ;  /* 0x3ff000001204742b */ /* 0x001fd0000000080a */
[----:B------:R-:W-:-:S08]  /*24f0*/  DFMA R4, R4, R4, R4 ;  /* 0x000000040404722b */ /* 0x000fd00000000004 */
[----:B------:R-:W-:Y:S01]  /*2500*/  DFMA R18, R18, R4, R18 ;  /* 0x000000041212722b */ /* 0x000fe20000000012 */
[----:B------:R-:W-:Y:S01]  /*2510*/  SEL R5, R6, 0x63400000, !P2 ;  /* 0x6340000006057807 */ /* 0x000fe20005000000 */
[----:B------:R-:W-:-:S03]  /*2520*/  IMAD.MOV.U32 R4, RZ, RZ, R14 ;  /* 0x000000ffff047224 */ /* 0x000fc600078e000e */
[----:B------:R-:W-:-:S03]  /*2530*/  LOP3.LUT R5, R5, 0x800fffff, R15, 0xf8, !PT ;  /* 0x800fffff05057812 */ /* 0x000fc600078ef80f */
[----:B------:R-:W-:-:S03]  /*2540*/  DFMA R20, R18, -R10, 1 ;  /* 0x3ff000001214742b */ /* 0x000fc6000000080a */
[----:B------:R-:W-:-:S05]  /*2550*/  @!P3 DFMA R4, R4, 2, -R22 ;  /* 0x400000000404b82b */ /* 0x000fca0000000816 */
[----:B------:R-:W-:-:S05]  /*2560*/  DFMA R18, R18, R20, R18 ;  /* 0x000000141212722b */ /* 0x000fca0000000012 */
[----:B------:R-:W-:-:S03]  /*2570*/  @!P3 LOP3.LUT R24, R5, 0x7ff00000, RZ, 0xc0, !PT ;  /* 0x7ff000000518b812 */ /* 0x000fc600078ec0ff */
[----:B------:R-:W-:Y:S02]  /*2580*/  DMUL R20, R18, R4 ;  /* 0x0000000412147228 */ /* 0x000fe40000000000 */
[----:B------:R-:W-:-:S05]  /*2590*/  VIADD R17, R24, 0xffffffff ;  /* 0xffffffff18117836 */ /* 0x000fca0000000000 */
[----:B------:R-:W-:Y:S01]  /*25a0*/  ISETP.GT.U32.AND P0, PT, R17, 0x7feffffe, PT ;  /* 0x7feffffe1100780c */ /* 0x000fe20003f04070 */
[----:B------:R-:W-:-:S03]  /*25b0*/  DFMA R22, R20, -R10, R4 ;  /* 0x8000000a1416722b */ /* 0x000fc60000000004 */
[----:B------:R-:W-:-:S05]  /*25c0*/  ISETP.GT.U32.OR P0, PT, R26, 0x7feffffe, P0 ;  /* 0x7feffffe1a00780c */ /* 0x000fca0000704470 */
[----:B------:R-:W-:-:S08]  /*25d0*/  DFMA R18, R18, R22, R20 ;  /* 0x000000161212722b */ /* 0x000fd00000000014 */
[----:B------:R-:W-:Y:S05]  /*25e0*/  @P0 BRA `(.L_x_29) ;  /* 0x00000000006c0947 */ /* 0x000fea0003800000 */
[----:B------:R-:W-:-:S04]  /*25f0*/  LOP3.LUT R15, R13, 0x7ff00000, RZ, 0xc0, !PT ;  /* 0x7ff000000d0f7812 */ /* 0x000fc800078ec0ff */
[CC--:B------:R-:W-:Y:S02]  /*2600*/  VIADDMNMX R14, R16.reuse, -R15.reuse, 0xb9600000, !PT ;  /* 0xb9600000100e7446 */ /* 0x0c0fe4000780090f */
[----:B------:R-:W-:Y:S02]  /*2610*/  ISETP.GE.U32.AND P0, PT, R16, R15, PT ;  /* 0x0000000f1000720c */ /* 0x000fe40003f06070 */
[----:B------:R-:W-:Y:S02]  /*2620*/  VIMNMX R14, PT, PT, R14, 0x46a00000, PT ;  /* 0x46a000000e0e7848 */ /* 0x000fe40003fe0100 */
[----:B------:R-:W-:-:S04]  /*2630*/  SEL R15, R6, 0x63400000, !P0 ;  /* 0x63400000060f7807 */ /* 0x000fc80004000000 */
[----:B------:R-:W-:Y:S01]  /*2640*/  IADD3 R6, PT, PT, -R15, R14, RZ ;  /* 0x0000000e0f067210 */ /* 0x000fe20007ffe1ff */
[----:B------:R-:W-:-:S04]  /*2650*/  IMAD.MOV.U32 R14, RZ, RZ, RZ ;  /* 0x000000ffff0e7224 */ /* 0x000fc800078e00ff */
[----:B------:R-:W-:-:S06]  /*2660*/  VIADD R15, R6, 0x7fe00000 ;  /* 0x7fe00000060f7836 */ /* 0x000fcc0000000000 */
[----:B------:R-:W-:-:S10]  /*2670*/  DMUL R16, R18, R14 ;  /* 0x0000000e12107228 */ /* 0x000fd40000000000 */
[----:B------:R-:W-:-:S13]  /*2680*/  FSETP.GTU.AND P0, PT, |R17|, 1.469367938527859385e-39, PT ;  /* 0x001000001100780b */ /* 0x000fda0003f0c200 */
[----:B------:R-:W-:Y:S05]  /*2690*/  @P0 BRA `(.L_x_30) ;  /* 0x0000000000940947 */ /* 0x000fea0003800000 */
[----:B------:R-:W-:Y:S01]  /*26a0*/  DFMA R4, R18, -R10, R4 ;  /* 0x8000000a1204722b */ /* 0x000fe20000000004 */
[----:B------:R-:W-:-:S09]  /*26b0*/  IMAD.MOV.U32 R14, RZ, RZ, RZ ;  /* 0x000000ffff0e7224 */ /* 0x000fd200078e00ff */
[C---:B------:R-:W-:Y:S02]  /*26c0*/  FSETP.NEU.AND P0, PT, R5.reuse, RZ, PT ;  /* 0x000000ff0500720b */ /* 0x040fe40003f0d000 */
[----:B------:R-:W-:-:S04]  /*26d0*/  LOP3.LUT R13, R5, 0x80000000, R13, 0x48, !PT ;  /* 0x80000000050d7812 */ /* 0x000fc800078e480d */
[----:B------:R-:W-:-:S07]  /*26e0*/  LOP3.LUT R15, R13, R15, RZ, 0xfc, !PT ;  /* 0x0000000f0d0f7212 */ /* 0x000fce00078efcff */
[----:B------:R-:W-:Y:S05]  /*26f0*/  @!P0 BRA `(.L_x_30) ;  /* 0x00000000007c8947 */ /* 0x000fea0003800000 */
[----:B------:R-:W-:Y:S01]  /*2700*/  IADD3 R5, PT, PT, -R6, RZ, RZ ;  /* 0x000000ff06057210 */ /* 0x000fe20007ffe1ff */
[----:B------:R-:W-:Y:S01]  /*2710*/  IMAD.MOV.U32 R4, RZ, RZ, RZ ;  /* 0x000000ffff047224 */ /* 0x000fe200078e00ff */
[----:B------:R-:W-:-:S05]  /*2720*/  DMUL.RP R14, R18, R14 ;  /* 0x0000000e120e7228 */ /* 0x000fca0000008000 */
[----:B------:R-:W-:-:S05]  /*2730*/  DFMA R4, R16, -R4, R18 ;  /* 0x800000041004722b */ /* 0x000fca0000000012 */
[----:B------:R-:W-:Y:S02]  /*2740*/  LOP3.LUT R13, R15, R13, RZ, 0x3c, !PT ;  /* 0x0000000d0f0d7212 */ /* 0x000fe400078e3cff */
[----:B------:R-:W-:-:S04]  /*2750*/  IADD3 R4, PT, PT, -R6, -0x43300000, RZ ;  /* 0xbcd0000006047810 */ /* 0x000fc80007ffe1ff */
[----:B------:R-:W-:-:S04]  /*2760*/  FSETP.NEU.AND P0, PT, |R5|, R4, PT ;  /* 0x000000040500720b */ /* 0x000fc80003f0d200 */
[----:B------:R-:W-:Y:S02]  /*2770*/  FSEL R16, R14, R16, !P0 ;  /* 0x000000100e107208 */ /* 0x000fe40004000000 */
[----:B------:R-:W-:Y:S01]  /*2780*/  FSEL R17, R13, R17, !P0 ;  /* 0x000000110d117208 */ /* 0x000fe20004000000 */
[----:B------:R-:W-:Y:S06]  /*2790*/  BRA `(.L_x_30) ;  /* 0x0000000000547947 */ /* 0x000fec0003800000 */
.L_x_29:
[----:B------:R-:W-:-:S14]  /*27a0*/  DSETP.NAN.AND P0, PT, R14, R14, PT ;  /* 0x0000000e0e00722a */ /* 0x000fdc0003f08000 */
[----:B------:R-:W-:Y:S05]  /*27b0*/  @P0 BRA `(.L_x_31) ;  /* 0x0000000000440947 */ /* 0x000fea0003800000 */
[----:B------:R-:W-:-:S14]  /*27c0*/  DSETP.NAN.AND P0, PT, R12, R12, PT ;  /* 0x0000000c0c00722a */ /* 0x000fdc0003f08000 */
[----:B------:R-:W-:Y:S05]  /*27d0*/  @P0 BRA `(.L_x_32) ;  /* 0x0000000000300947 */ /* 0x000fea0003800000 */
[----:B------:R-:W-:Y:S01]  /*27e0*/  ISETP.NE.AND P0, PT, R24, R25, PT ;  /* 0x000000191800720c */ /* 0x000fe20003f05270 */
[----:B------:R-:W-:Y:S02]  /*27f0*/  IMAD.MOV.U32 R16, RZ, RZ, 0x0 ;  /* 0x00000000ff107424 */ /* 0x000fe400078e00ff */
[----:B------:R-:W-:-:S10]  /*2800*/  IMAD.MOV.U32 R17, RZ, RZ, -0x80000 ;  /* 0xfff80000ff117424 */ /* 0x000fd400078e00ff */
[----:B------:R-:W-:Y:S05]  /*2810*/  @!P0 BRA `(.L_x_30) ;  /* 0x0000000000348947 */ /* 0x000fea0003800000 */
[----:B------:R-:W-:Y:S02]  /*2820*/  ISETP.NE.AND P0, PT, R24, 0x7ff00000, PT ;  /* 0x7ff000001800780c */ /* 0x000fe40003f05270 */
[----:B------:R-:W-:Y:S02]  /*2830*/  LOP3.LUT R17, R15, 0x80000000, R13, 0x48, !PT ;  /* 0x800000000f117812 */ /* 0x000fe400078e480d */
[----:B------:R-:W-:-:S13]  /*2840*/  ISETP.EQ.OR P0, PT, R25, RZ, !P0 ;  /* 0x000000ff1900720c */ /* 0x000fda0004702670 */
[----:B------:R-:W-:Y:S02]  /*2850*/  @P0 LOP3.LUT R4, R17, 0x7ff00000, RZ, 0xfc, !PT ;  /* 0x7ff0000011040812 */ /* 0x000fe400078efcff */
[----:B------:R-:W-:Y:S01]  /*2860*/  @!P0 MOV R16, RZ ;  /* 0x000000ff00108202 */ /* 0x000fe20000000f00 */
[----:B------:R-:W-:Y:S02]  /*2870*/  @P0 IMAD.MOV.U32 R16, RZ, RZ, RZ ;  /* 0x000000ffff100224 */ /* 0x000fe400078e00ff */
[----:B------:R-:W-:Y:S01]  /*2880*/  @P0 IMAD.MOV.U32 R17, RZ, RZ, R4 ;  /* 0x000000ffff110224 */ /* 0x000fe200078e0004 */
[----:B------:R-:W-:Y:S06]  /*2890*/  BRA `(.L_x_30) ;  /* 0x0000000000147947 */ /* 0x000fec0003800000 */
.L_x_32:
[----:B------:R-:W-:Y:S01]  /*28a0*/  LOP3.LUT R17, R13, 0x80000, RZ, 0xfc, !PT ;  /* 0x000800000d117812 */ /* 0x000fe200078efcff */
[----:B------:R-:W-:Y:S01]  /*28b0*/  IMAD.MOV.U32 R16, RZ, RZ, R12 ;  /* 0x000000ffff107224 */ /* 0x000fe200078e000c */
[----:B------:R-:W-:Y:S06]  /*28c0*/  BRA `(.L_x_30) ;  /* 0x0000000000087947 */ /* 0x000fec0003800000 */
.L_x_31:
[----:B------:R-:W-:Y:S02]  /*28d0*/  LOP3.LUT R17, R15, 0x80000, RZ, 0xfc, !PT ;  /* 0x000800000f117812 */ /* 0x000fe400078efcff */
[----:B------:R-:W-:-:S07]  /*28e0*/  MOV R16, R14 ;  /* 0x0000000e00107202 */ /* 0x000fce0000000f00 */
.L_x_30:
[----:B------:R-:W-:Y:S05]  /*28f0*/  BSYNC.RECONVERGENT B1 ;  /* 0x0000000000017941 */ /* 0x000fea0003800200 */
.L_x_28:
[----:B------:R-:W-:Y:S02]  /*2900*/  IMAD.MOV.U32 R4, RZ, RZ, R0 ;  /* 0x000000ffff047224 */ /* 0x000fe400078e0000 */
[----:B------:R-:W-:-:S04]  /*2910*/  IMAD.MOV.U32 R5, RZ, RZ, 0x0 ;  /* 0x00000000ff057424 */ /* 0x000fc800078e00ff */
[----:B------:R-:W-:Y:S05]  /*2920*/  RET.REL.NODEC R4 `(_Z15layerNormKernelPdS_S_S_iif) ;  /* 0xffffffd404b47950 */ /* 0x000fea0003c3ffff */
        .weak           $__internal_2_$__cuda_sm20_dsqrt_rn_f64_mediumpath_v1
        .type           $__internal_2_$__cuda_sm20_dsqrt_rn_f64_mediumpath_v1,@function
        .size           $__internal_2_$__cuda_sm20_dsqrt_rn_f64_mediumpath_v1,(.L_x_137 - $__internal_2_$__cuda_sm20_dsqrt_rn_f64_mediumpath_v1)
$__internal_2_$__cuda_sm20_dsqrt_rn_f64_mediumpath_v1:
[----:B------:R-:W-:Y:S01]  /*2930*/  ISETP.GE.U32.AND P0, PT, R4, -0x3400000, PT ;  /* 0xfcc000000400780c */ /* 0x000fe20003f06070 */
[----:B------:R-:W-:Y:S01]  /*2940*/  BSSY.RECONVERGENT B1, `(.L_x_33) ;  /* 0x0000026000017945 */ /* 0x000fe20003800200 */
[----:B------:R-:W-:Y:S01]  /*2950*/  IMAD.MOV.U32 R12, RZ, RZ, R14 ;  /* 0x000000ffff0c7224 */ /* 0x000fe200078e000e */
[----:B------:R-:W-:Y:S01]  /*2960*/  MOV R4, R18 ;  /* 0x0000001200047202 */ /* 0x000fe20000000f00 */
[----:B------:R-:W-:-:S09]  /*2970*/  IMAD.MOV.U32 R5, RZ, RZ, R19 ;  /* 0x000000ffff057224 */ /* 0x000fd200078e0013 */
[----:B------:R-:W-:Y:S05]  /*2980*/  @!P0 BRA `(.L_x_34) ;  /* 0x0000000000208947 */ /* 0x000fea0003800000 */
[----:B------:R-:W-:-:S10]  /*2990*/  DFMA.RM R4, R4, R12, R16 ;  /* 0x0000000c0404722b */ /* 0x000fd40000004010 */
[----:B------:R-:W-:-:S05]  /*29a0*/  IADD3 R10, P0, PT, R4, 0x1, RZ ;  /* 0x00000001040a7810 */ /* 0x000fca0007f1e0ff */
[----:B------:R-:W-:-:S06]  /*29b0*/  IMAD.X R11, RZ, RZ, R5, P0 ;  /* 0x000000ffff0b7224 */ /* 0x000fcc00000e0605 */
[----:B------:R-:W-:-:S08]  /*29c0*/  DFMA.RP R8, -R4, R10, R8 ;  /* 0x0000000a0408722b */ /* 0x000fd00000008108 */
[----:B------:R-:W-:-:S06]  /*29d0*/  DSETP.GT.AND P0, PT, R8, RZ, PT ;  /* 0x000000ff0800722a */ /* 0x000fcc0003f04000 */
[----:B------:R-:W-:Y:S02]  /*29e0*/  FSEL R4, R10, R4, P0 ;  /* 0x000000040a047208 */ /* 0x000fe40000000000 */
[----:B------:R-:W-:Y:S01]  /*29f0*/  FSEL R5, R11, R5, P0 ;  /* 0x000000050b057208 */ /* 0x000fe20000000000 */
[----:B------:R-:W-:Y:S06]  /*2a00*/  BRA `(.L_x_35) ;  /* 0x0000000000647947 */ /* 0x000fec0003800000 */
.L_x_34:
[----:B------:R-:W-:-:S14]  /*2a10*/  DSETP.NE.AND P0, PT, R8, RZ, PT ;  /* 0x000000ff0800722a */ /* 0x000fdc0003f05000 */
[----:B------:R-:W-:Y:S05]  /*2a20*/  @!P0 BRA `(.L_x_36) ;  /* 0x0000000000588947 */ /* 0x000fea0003800000 */
[----:B------:R-:W-:-:S13]  /*2a30*/  ISETP.GE.AND P0, PT, R9, RZ, PT ;  /* 0x000000ff0900720c */ /* 0x000fda0003f06270 */
[----:B------:R-:W-:Y:S01]  /*2a40*/  @!P0 IMAD.MOV.U32 R4, RZ, RZ, 0x0 ;  /* 0x00000000ff048424 */ /* 0x000fe200078e00ff */
[----:B------:R-:W-:Y:S01]  /*2a50*/  @!P0 MOV R5, 0xfff80000 ;  /* 0xfff8000000058802 */ /* 0x000fe20000000f00 */
[----:B------:R-:W-:Y:S06]  /*2a60*/  @!P0 BRA `(.L_x_35) ;  /* 0x00000000004c8947 */ /* 0x000fec0003800000 */
[----:B------:R-:W-:-:S13]  /*2a70*/  ISETP.GT.AND P0, PT, R9, 0x7fefffff, PT ;  /* 0x7fefffff0900780c */ /* 0x000fda0003f04270 */
[----:B------:R-:W-:Y:S05]  /*2a80*/  @P0 BRA `(.L_x_36) ;  /* 0x0000000000400947 */ /* 0x000fea0003800000 */
[----:B------:R-:W-:Y:S01]  /*2a90*/  DMUL R4, R8, 8.11296384146066816958e+31 ;  /* 0x4690000008047828 */ /* 0x000fe20000000000 */
[----:B------:R-:W-:Y:S02]  /*2aa0*/  IMAD.MOV.U32 R12, RZ, RZ, 0x0 ;  /* 0x00000000ff0c7424 */ /* 0x000fe400078e00ff */
[----:B------:R-:W-:Y:S02]  /*2ab0*/  IMAD.MOV.U32 R8, RZ, RZ, RZ ;  /* 0x000000ffff087224 */ /* 0x000fe400078e00ff */
[----:B------:R-:W-:Y:S01]  /*2ac0*/  IMAD.MOV.U32 R13, RZ, RZ, 0x3fd80000 ;  /* 0x3fd80000ff0d7424 */ /* 0x000fe200078e00ff */
[----:B------:R-:W0:Y:S03]  /*2ad0*/  MUFU.RSQ64H R9, R5 ;  /* 0x0000000500097308 */ /* 0x000e260000001c00 */
[----:B0-----:R-:W-:-:S08]  /*2ae0*/  DMUL R10, R8, R8 ;  /* 0x00000008080a7228 */ /* 0x001fd00000000000 */
[----:B------:R-:W-:-:S08]  /*2af0*/  DFMA R10, R4, -R10, 1 ;  /* 0x3ff00000040a742b */ /* 0x000fd0000000080a */
[----:B------:R-:W-:Y:S02]  /*2b00*/  DFMA R12, R10, R12, 0.5 ;  /* 0x3fe000000a0c742b */ /* 0x000fe4000000000c */
[----:B------:R-:W-:-:S08]  /*2b10*/  DMUL R10, R8, R10 ;  /* 0x0000000a080a7228 */ /* 0x000fd00000000000 */
[----:B------:R-:W-:-:S08]  /*2b20*/  DFMA R10, R12, R10, R8 ;  /* 0x0000000a0c0a722b */ /* 0x000fd00000000008 */
[----:B------:R-:W-:Y:S02]  /*2b30*/  DMUL R8, R4, R10 ;  /* 0x0000000a04087228 */ /* 0x000fe40000000000 */
[----:B------:R-:W-:-:S06]  /*2b40*/  IADD3 R11, PT, PT, R11, -0x100000, RZ ;  /* 0xfff000000b0b7810 */ /* 0x000fcc0007ffe0ff */
[----:B------:R-:W-:-:S08]  /*2b50*/  DFMA R12, R8, -R8, R4 ;  /* 0x80000008080c722b */ /* 0x000fd00000000004 */
[----:B------:R-:W-:-:S10]  /*2b60*/  DFMA R4, R10, R12, R8 ;  /* 0x0000000c0a04722b */ /* 0x000fd40000000008 */
[----:B------:R-:W-:Y:S01]  /*2b70*/  VIADD R5, R5, 0xfcb00000 ;  /* 0xfcb0000005057836 */ /* 0x000fe20000000000 */
[----:B------:R-:W-:Y:S06]  /*2b80*/  BRA `(.L_x_35) ;  /* 0x0000000000047947 */ /* 0x000fec0003800000 */
.L_x_36:
[----:B------:R-:W-:-:S11]  /*2b90*/  DADD R4, R8, R8 ;  /* 0x0000000008047229 */ /* 0x000fd60000000008 */
.L_x_35:
[----:B------:R-:W-:Y:S05]  /*2ba0*/  BSYNC.RECONVERGENT B1 ;  /* 0x0000000000017941 */ /* 0x000fea0003800200 */
.L_x_33:
[----:B------:R-:W-:Y:S01]  /*2bb0*/  IMAD.MOV.U32 R10, RZ, RZ, R4 ;  /* 0x000000ffff0a7224 */ /* 0x000fe200078e0004 */
[----:B------:R-:W-:Y:S01]  /*2bc0*/  MOV R4, R0 ;  /* 0x0000000000047202 */ /* 0x000fe20000000f00 */
[----:B------:R-:W-:Y:S02]  /*2bd0*/  IMAD.MOV.U32 R11, RZ, RZ, R5 ;  /* 0x000000ffff0b7224 */ /* 0x000fe400078e0005 */
[----:B------:R-:W-:-:S04]  /*2be0*/  IMAD.MOV.U32 R5, RZ, RZ, 0x0 ;  /* 0x00000000ff057424 */ /* 0x000fc800078e00ff */
[----:B------:R-:W-:Y:S05]  /*2bf0*/  RET.REL.NODEC R4 `(_Z15layerNormKernelPdS_S_S_iif) ;  /* 0xffffffd404007950 */ /* 0x000fea0003c3ffff */
.L_x_37:
[----:B------:R-:W-:-:S00]  /*2c00*/  BRA `(.L_x_37) ;  /* 0xfffffffc00fc7947 */ /* 0x000fc0000383ffff */
[----:B------:R-:W-:-:S00]  /*2c10*/  NOP ;  /* 0x0000000000007918 */ /* 0x000fc00000000000 */
        /* <DEDUP_REMOVED lines=14> */
.L_x_137:


//--------------------- .text._Z22concatenateHeadsKernelPdS_iii --------------------------
	.section	.text._Z22concatenateHeadsKernelPdS_iii,"ax",@progbits
	.align	128
        .global         _Z22concatenateHeadsKernelPdS_iii
        .type           _Z22concatenateHeadsKernelPdS_iii,@function
        .size           _Z22concatenateHeadsKernelPdS_iii,(.L_x_141 - _Z22concatenateHeadsKernelPdS_iii)
        .other          _Z22concatenateHeadsKernelPdS_iii,@"STO_CUDA_ENTRY STV_DEFAULT"
_Z22concatenateHeadsKernelPdS_iii:
.text._Z22concatenateHeadsKernelPdS_iii:
[----:B------:R-:W-:Y:S01]  /*0000*/  LDC R1, c[0x0][0x37c] ;  /* 0x0000df00ff017b82 */ /* 0x000fe20000000800 */
[----:B------:R-:W0:Y:S07]  /*0010*/  S2R R0, SR_TID.X ;  /* 0x0000000000007919 */ /* 0x000e2e0000002100 */
[----:B------:R-:W1:Y:S01]  /*0020*/  LDC R2, c[0x0][0x364] ;  /* 0x0000d900ff027b82 */ /* 0x000e620000000800 */
[----:B------:R-:W2:Y:S01]  /*0030*/  LDCU.64 UR6, c[0x0][0x390] ;  /* 0x00007200ff0677ac */ /* 0x000ea20008000a00 */
[----:B------:R-:W1:Y:S06]  /*0040*/  S2R R5, SR_TID.Y ;  /* 0x0000000000057919 */ /* 0x000e6c0000002200 */
[----:B------:R-:W0:Y:S08]  /*0050*/  S2UR UR5, SR_CTAID.X ;  /* 0x00000000000579c3 */ /* 0x000e300000002500 */
[----:B------:R-:W0:Y:S08]  /*0060*/  LDC R3, c[0x0][0x360] ;  /* 0x0000d800ff037b82 */ /* 0x000e300000000800 */
[----:B------:R-:W2:Y:S08]  /*0070*/  LDC R4, c[0x0][0x398] ;  /* 0x0000e600ff047b82 */ /* 0x000eb00000000800 */
[----:B------:R-:W1:Y:S01]  /*0080*/  S2UR UR4, SR_CTAID.Y ;  /* 0x00000000000479c3 */ /* 0x000e620000002600 */
[----:B0-----:R-:W-:-:S02]  /*0090*/  IMAD R3, R3, UR5, R0 ;  /* 0x0000000503037c24 */ /* 0x001fc4000f8e0200 */
[----:B--2---:R-:W-:-:S05]  /*00a0*/  IMAD R0, R4, UR7, RZ ;  /* 0x0000000704007c24 */ /* 0x004fca000f8e02ff */
[----:B------:R-:W-:Y:S01]  /*00b0*/  ISETP.GE.AND P0, PT, R3, R0, PT ;  /* 0x000000000300720c */ /* 0x000fe20003f06270 */
[----:B-1----:R-:W-:-:S05]  /*00c0*/  IMAD R2, R2, UR4, R5 ;  /* 0x0000000402027c24 */ /* 0x002fca000f8e0205 */
[----:B------:R-:W-:-:S13]  /*00d0*/  ISETP.GE.OR P0, PT, R2, UR6, P0 ;  /* 0x0000000602007c0c */ /* 0x000fda0008706670 */
[----:B------:R-:W-:Y:S05]  /*00e0*/  @P0 EXIT ;  /* 0x000000000000094d */ /* 0x000fea0003800000 */
[----:B------:R-:W-:Y:S01]  /*00f0*/  IABS R8, R4 ;  /* 0x0000000400087213 */ /* 0x000fe20000000000 */
[----:B------:R-:W0:Y:S01]  /*0100*/  LDCU.64 UR4, c[0x0][0x358] ;  /* 0x00006b00ff0477ac */ /* 0x000e220008000a00 */
[----:B------:R-:W-:Y:S02]  /*0110*/  IABS R10, R3 ;  /* 0x00000003000a7213 */ /* 0x000fe40000000000 */
[----:B------:R-:W1:Y:S08]  /*0120*/  I2F.RP R5, R8 ;  /* 0x0000000800057306 */ /* 0x000e700000209400 */
[----:B-1----:R-:W1:Y:S02]  /*0130*/  MUFU.RCP R5, R5 ;  /* 0x0000000500057308 */ /* 0x002e640000001000 */
[----:B-1----:R-:W-:-:S06]  /*0140*/  IADD3 R6, PT, PT, R5, 0xffffffe, RZ ;  /* 0x0ffffffe05067810 */ /* 0x002fcc0007ffe0ff */
[----:B------:R1:W2:Y:S02]  /*0150*/  F2I.FTZ.U32.TRUNC.NTZ R7, R6 ;  /* 0x0000000600077305 */ /* 0x0002a4000021f000 */
[----:B-1----:R-:W-:Y:S02]  /*0160*/  HFMA2 R6, -RZ, RZ, 0, 0 ;  /* 0x00000000ff067431 */ /* 0x002fe400000001ff */
[----:B--2---:R-:W-:-:S04]  /*0170*/  IMAD.MOV R9, RZ, RZ, -R7 ;  /* 0x000000ffff097224 */ /* 0x004fc800078e0a07 */
[----:B------:R-:W-:-:S04]  /*0180*/  IMAD R9, R9, R8, RZ ;  /* 0x0000000809097224 */ /* 0x000fc800078e02ff */
[----:B------:R-:W-:-:S04]  /*0190*/  IMAD.HI.U32 R7, R7, R9, R6 ;  /* 0x0000000907077227 */ /* 0x000fc800078e0006 */
[----:B------:R-:W-:-:S04]  /*01a0*/  IMAD.MOV.U32 R9, RZ, RZ, R10 ;  /* 0x000000ffff097224 */ /* 0x000fc800078e000a */
[----:B------:R-:W-:-:S05]  /*01b0*/  IMAD.HI.U32 R7, R7, R9, RZ ;  /* 0x0000000907077227 */ /* 0x000fca00078e00ff */
[----:B------:R-:W-:-:S05]  /*01c0*/  IADD3 R5, PT, PT, -R7, RZ, RZ ;  /* 0x000000ff07057210 */ /* 0x000fca0007ffe1ff */
[----:B------:R-:W-:-:S05]  /*01d0*/  IMAD R5, R8, R5, R9 ;  /* 0x0000000508057224 */ /* 0x000fca00078e0209 */
[----:B------:R-:W-:-:S13]  /*01e0*/  ISETP.GT.U32.AND P2, PT, R8, R5, PT ;  /* 0x000000050800720c */ /* 0x000fda0003f44070 */
[----:B------:R-:W-:Y:S01]  /*01f0*/  @!P2 IMAD.IADD R5, R5, 0x1, -R8 ;  /* 0x000000010505a824 */ /* 0x000fe200078e0a08 */
[----:B------:R-:W-:Y:S02]  /*0200*/  @!P2 IADD3 R7, PT, PT, R7, 0x1, RZ ;  /* 0x000000010707a810 */ /* 0x000fe40007ffe0ff */
[----:B------:R-:W-:Y:S02]  /*0210*/  ISETP.NE.AND P2, PT, R4, RZ, PT ;  /* 0x000000ff0400720c */ /* 0x000fe40003f45270 */
[----:B------:R-:W-:Y:S02]  /*0220*/  ISETP.GE.U32.AND P0, PT, R5, R8, PT ;  /* 0x000000080500720c */ /* 0x000fe40003f06070 */
[----:B------:R-:W-:-:S04]  /*0230*/  LOP3.LUT R5, R3, R4, RZ, 0x3c, !PT ;  /* 0x0000000403057212 */ /* 0x000fc800078e3cff */
[----:B------:R-:W-:-:S07]  /*0240*/  ISETP.GE.AND P1, PT, R5, RZ, PT ;  /* 0x000000ff0500720c */ /* 0x000fce0003f26270 */
[----:B------:R-:W-:-:S05]  /*0250*/  @P0 IADD3 R7, PT, PT, R7, 0x1, RZ ;  /* 0x0000000107070810 */ /* 0x000fca0007ffe0ff */
[----:B------:R-:W-:Y:S02]  /*0260*/  IMAD.MOV.U32 R5, RZ, RZ, R7 ;  /* 0x000000ffff057224 */ /* 0x000fe400078e0007 */
[----:B------:R-:W1:Y:S03]  /*0270*/  LDC.64 R6, c[0x0][0x380] ;  /* 0x0000e000ff067b82 */ /* 0x000e660000000a00 */
[----:B------:R-:W-:Y:S02]  /*0280*/  @!P1 IADD3 R5, PT, PT, -R5, RZ, RZ ;  /* 0x000000ff05059210 */ /* 0x000fe40007ffe1ff */
[----:B------:R-:W-:-:S04]  /*0290*/  @!P2 LOP3.LUT R5, RZ, R4, RZ, 0x33, !PT ;  /* 0x00000004ff05a212 */ /* 0x000fc800078e33ff */
[C---:B------:R-:W-:Y:S01]  /*02a0*/  IADD3 R9, PT, PT, -R5.reuse, RZ, RZ ;  /* 0x000000ff05097210 */ /* 0x040fe20007ffe1ff */
[----:B------:R-:W-:-:S04]  /*02b0*/  IMAD R8, R5, UR6, R2 ;  /* 0x0000000605087c24 */ /* 0x000fc8000f8e0202 */
[----:B------:R-:W-:-:S04]  /*02c0*/  IMAD R5, R4, R9, R3 ;  /* 0x0000000904057224 */ /* 0x000fc800078e0203 */
[----:B------:R-:W-:-:S04]  /*02d0*/  IMAD R5, R8, R4, R5 ;  /* 0x0000000408057224 */ /* 0x000fc800078e0205 */
[----:B-1----:R-:W-:Y:S02]  /*02e0*/  IMAD.WIDE R4, R5, 0x8, R6 ;  /* 0x0000000805047825 */ /* 0x002fe400078e0206 */
[----:B------:R-:W1:Y:S04]  /*02f0*/  LDC.64 R6, c[0x0][0x388] ;  /* 0x0000e200ff067b82 */ /* 0x000e680000000a00 */
[----:B0-----:R-:W2:Y:S01]  /*0300*/  LDG.E.64 R4, desc[UR4][R4.64] ;  /* 0x0000000404047981 */ /* 0x001ea2000c1e1b00 */
[----:B------:R-:W-:-:S04]  /*0310*/  IMAD R3, R2, R0, R3 ;  /* 0x0000000002037224 */ /* 0x000fc800078e0203 */
[----:B-1----:R-:W-:-:S05]  /*0320*/  IMAD.WIDE R2, R3, 0x8, R6 ;  /* 0x0000000803027825 */ /* 0x002fca00078e0206 */
[----:B--2---:R-:W-:Y:S01]  /*0330*/  STG.E.64 desc[UR4][R2.64], R4 ;  /* 0x0000000402007986 */ /* 0x004fe2000c101b04 */
[----:B------:R-:W-:Y:S05]  /*0340*/  EXIT ;  /* 0x000000000000794d */ /* 0x000fea0003800000 */
.L_x_38:
        /* <DEDUP_REMOVED lines=11> */
.L_x_141:


//--------------------- .text._Z16splitHeadsKernelPdS_iii --------------------------
	.section	.text._Z16splitHeadsKernelPdS_iii,"ax",@progbits
	.align	128
        .global         _Z16splitHeadsKernelPdS_iii
        .type           _Z16splitHeadsKernelPdS_iii,@function
        .size           _Z16splitHeadsKernelPdS_iii,(.L_x_142 - _Z16splitHeadsKernelPdS_iii)
        .other          _Z16splitHeadsKernelPdS_iii,@"STO_CUDA_ENTRY STV_DEFAULT"
_Z16splitHeadsKernelPdS_iii:
.text._Z16splitHeadsKernelPdS_iii:
[----:B------:R-:W-:Y:S01]  /*0000*/  LDC R1, c[0x0][0x37c] ;  /* 0x0000df00ff017b82 */ /* 0x000fe20000000800 */
[----:B------:R-:W0:Y:S07]  /*0010*/  S2R R0, SR_TID.Y ;  /* 0x0000000000007919 */ /* 0x000e2e0000002200 */
[----:B------:R-:W0:Y:S01]  /*0020*/  S2UR UR4, SR_CTAID.Y ;  /* 0x00000000000479c3 */ /* 0x000e220000002600 */
[----:B------:R-:W1:Y:S01]  /*0030*/  LDCU UR7, c[0x0][0x398] ;  /* 0x00007300ff0777ac */ /* 0x000e620008000800 */
[----:B------:R-:W2:Y:S06]  /*0040*/  S2R R3, SR_TID.X ;  /* 0x0000000000037919 */ /* 0x000eac0000002100 */
[----:B------:R-:W0:Y:S08]  /*0050*/  LDC R7, c[0x0][0x364] ;  /* 0x0000d900ff077b82 */ /* 0x000e300000000800 */
[----:B------:R-:W3:Y:S08]  /*0060*/  LDC.64 R8, c[0x0][0x390] ;  /* 0x0000e400ff087b82 */ /* 0x000ef00000000a00 */
[----:B------:R-:W2:Y:S08]  /*0070*/  S2UR UR5, SR_CTAID.X ;  /* 0x00000000000579c3 */ /* 0x000eb00000002500 */
[----:B------:R-:W2:Y:S01]  /*0080*/  LDC R2, c[0x0][0x360] ;  /* 0x0000d800ff027b82 */ /* 0x000ea20000000800 */
[----:B0-----:R-:W-:-:S07]  /*0090*/  IMAD R7, R7, UR4, R0 ;  /* 0x0000000407077c24 */ /* 0x001fce000f8e0200 */
[----:B------:R-:W0:Y:S01]  /*00a0*/  S2UR UR6, SR_CTAID.Z ;  /* 0x00000000000679c3 */ /* 0x000e220000002700 */
[----:B---3--:R-:W-:Y:S01]  /*00b0*/  ISETP.GE.AND P0, PT, R7, R8, PT ;  /* 0x000000080700720c */ /* 0x008fe20003f06270 */
[----:B--2---:R-:W-:-:S03]  /*00c0*/  IMAD R0, R2, UR5, R3 ;  /* 0x0000000502007c24 */ /* 0x004fc6000f8e0203 */
[----:B0-----:R-:W-:-:S04]  /*00d0*/  ISETP.LE.OR P0, PT, R9, UR6, P0 ;  /* 0x0000000609007c0c */ /* 0x001fc80008703670 */
[----:B-1----:R-:W-:-:S13]  /*00e0*/  ISETP.GE.OR P0, PT, R0, UR7, P0 ;  /* 0x0000000700007c0c */ /* 0x002fda0008706670 */
[----:B------:R-:W-:Y:S05]  /*00f0*/  @P0 EXIT ;  /* 0x000000000000094d */ /* 0x000fea0003800000 */
[----:B------:R-:W0:Y:S01]  /*0100*/  LDC.64 R2, c[0x0][0x380] ;  /* 0x0000e000ff027b82 */ /* 0x000e220000000a00 */
[----:B------:R-:W1:Y:S01]  /*0110*/  LDCU.64 UR4, c[0x0][0x358] ;  /* 0x00006b00ff0477ac */ /* 0x000e620008000a00 */
[----:B------:R-:W-:-:S04]  /*0120*/  IMAD R5, R7, R9, UR6 ;  /* 0x0000000607057e24 */ /* 0x000fc8000f8e0209 */
[----:B------:R-:W-:-:S04]  /*0130*/  IMAD R5, R5, UR7, R0 ;  /* 0x0000000705057c24 */ /* 0x000fc8000f8e0200 */
[----:B0-----:R-:W-:Y:S02]  /*0140*/  IMAD.WIDE R2, R5, 0x8, R2 ;  /* 0x0000000805027825 */ /* 0x001fe400078e0202 */
[----:B------:R-:W0:Y:S04]  /*0150*/  LDC.64 R4, c[0x0][0x388] ;  /* 0x0000e200ff047b82 */ /* 0x000e280000000a00 */
[----:B-1----:R-:W2:Y:S01]  /*0160*/  LDG.E.64 R2, desc[UR4][R2.64] ;  /* 0x0000000402027981 */ /* 0x002ea2000c1e1b00 */
[----:B------:R-:W-:-:S04]  /*0170*/  IMAD R7, R8, UR6, R7 ;  /* 0x0000000608077c24 */ /* 0x000fc8000f8e0207 */
[----:B------:R-:W-:-:S04]  /*0180*/  IMAD R7, R7, UR7, R0 ;  /* 0x0000000707077c24 */ /* 0x000fc8000f8e0200 */
[----:B0-----:R-:W-:-:S05]  /*0190*/  IMAD.WIDE R4, R7, 0x8, R4 ;  /* 0x0000000807047825 */ /* 0x001fca00078e0204 */
[----:B--2---:R-:W-:Y:S01]  /*01a0*/  STG.E.64 desc[UR4][R4.64], R2 ;  /* 0x0000000204007986 */ /* 0x004fe2000c101b04 */
[----:B------:R-:W-:Y:S05]  /*01b0*/  EXIT ;  /* 0x000000000000794d */ /* 0x000fea0003800000 */
.L_x_39:
        /* <DEDUP_REMOVED lines=12> */
.L_x_142:


//--------------------- .text._Z13softmaxKernelPdii --------------------------
	.section	.text._Z13softmaxKernelPdii,"ax",@progbits
	.align	128
        .global         _Z13softmaxKernelPdii
        .type           _Z13softmaxKernelPdii,@function
        .size           _Z13softmaxKernelPdii,(.L_x_138 - _Z13softmaxKernelPdii)
        .other          _Z13softmaxKernelPdii,@"STO_CUDA_ENTRY STV_DEFAULT"
_Z13softmaxKernelPdii:
.text._Z13softmaxKernelPdii:
[----:B------:R-:W-:Y:S01]  /*0000*/  LDC R1, c[0x0][0x37c] ;  /* 0x0000df00ff017b82 */ /* 0x000fe20000000800 */
[----:B------:R-:W0:Y:S07]  /*0010*/  S2R R0, SR_TID.Y ;  /* 0x0000000000007919 */ /* 0x000e2e0000002200 */
[----:B------:R-:W0:Y:S01]  /*0020*/  S2UR UR4, SR_CTAID.Y ;  /* 0x00000000000479c3 */ /* 0x000e220000002600 */
[----:B------:R-:W1:Y:S07]  /*0030*/  LDCU UR5, c[0x0][0x388] ;  /* 0x00007100ff0577ac */ /* 0x000e6e0008000800 */
[----:B------:R-:W0:Y:S02]  /*0040*/  LDC R3, c[0x0][0x364] ;  /* 0x0000d900ff037b82 */ /* 0x000e240000000800 */
[----:B0-----:R-:W-:-:S05]  /*0050*/  IMAD R3, R3, UR4, R0 ;  /* 0x0000000403037c24 */ /* 0x001fca000f8e0200 */
[----:B-1----:R-:W-:-:S13]  /*0060*/  ISETP.GE.AND P0, PT, R3, UR5, PT ;  /* 0x0000000503007c0c */ /* 0x002fda000bf06270 */
[----:B------:R-:W-:Y:S05]  /*0070*/  @P0 EXIT ;  /* 0x000000000000094d */ /* 0x000fea0003800000 */
[----:B------:R-:W0:Y:S01]  /*0080*/  LDCU UR4, c[0x0][0x38c] ;  /* 0x00007180ff0477ac */ /* 0x000e220008000800 */
[----:B------:R-:W-:Y:S02]  /*0090*/  IMAD.MOV.U32 R8, RZ, RZ, 0x0 ;  /* 0x00000000ff087424 */ /* 0x000fe400078e00ff */
[----:B------:R-:W-:Y:S01]  /*00a0*/  IMAD.MOV.U32 R9, RZ, RZ, -0x100000 ;  /* 0xfff00000ff097424 */ /* 0x000fe200078e00ff */
[----:B------:R-:W1:Y:S01]  /*00b0*/  LDCU.64 UR6, c[0x0][0x358] ;  /* 0x00006b00ff0677ac */ /* 0x000e620008000a00 */
[----:B0-----:R-:W-:-:S05]  /*00c0*/  IMAD.U32 R0, RZ, RZ, UR4 ;  /* 0x00000004ff007e24 */ /* 0x001fca000f8e00ff */
[----:B------:R-:W-:-:S13]  /*00d0*/  ISETP.GE.AND P0, PT, R0, 0x1, PT ;  /* 0x000000010000780c */ /* 0x000fda0003f06270 */
[----:B-1----:R-:W-:Y:S05]  /*00e0*/  @!P0 BRA `(.L_x_40) ;  /* 0x0000001000988947 */ /* 0x002fea0003800000 */
[C---:B------:R-:W-:Y:S01]  /*00f0*/  ISETP.GE.U32.AND P2, PT, R0.reuse, 0x10, PT ;  /* 0x000000100000780c */ /* 0x040fe20003f46070 */
[----:B------:R-:W-:Y:S01]  /*0100*/  IMAD R5, R3, R0, RZ ;  /* 0x0000000003057224 */ /* 0x000fe200078e02ff */
[----:B------:R-:W-:Y:S01]  /*0110*/  LOP3.LUT R4, R0, 0xf, RZ, 0xc0, !PT ;  /* 0x0000000f00047812 */ /* 0x000fe200078ec0ff */
[----:B------:R-:W-:Y:S02]  /*0120*/  IMAD.MOV.U32 R24, RZ, RZ, RZ ;  /* 0x000000ffff187224 */ /* 0x000fe400078e00ff */
[----:B------:R-:W-:Y:S01]  /*0130*/  IMAD.MOV.U32 R8, RZ, RZ, 0x0 ;  /* 0x00000000ff087424 */ /* 0x000fe200078e00ff */
[----:B------:R-:W-:Y:S01]  /*0140*/  ISETP.NE.AND P1, PT, R4, RZ, PT ;  /* 0x000000ff0400720c */ /* 0x000fe20003f25270 */
[----:B------:R-:W-:-:S06]  /*0150*/  IMAD.MOV.U32 R9, RZ, RZ, -0x100000 ;  /* 0xfff00000ff097424 */ /* 0x000fcc00078e00ff */
[----:B------:R-:W-:Y:S06]  /*0160*/  @!P2 BRA `(.L_x_41) ;  /* 0x000000080030a947 */ /* 0x000fec0003800000 */
[----:B------:R-:W0:Y:S01]  /*0170*/  LDC.64 R6, c[0x0][0x380] ;  /* 0x0000e000ff067b82 */ /* 0x000e220000000a00 */
[----:B------:R-:W-:Y:S01]  /*0180*/  LOP3.LUT R24, R0, 0x7ffffff0, RZ, 0xc0, !PT ;  /* 0x7ffffff000187812 */ /* 0x000fe200078ec0ff */
[----:B------:R-:W-:Y:S02]  /*0190*/  IMAD.MOV.U32 R8, RZ, RZ, 0x0 ;  /* 0x00000000ff087424 */ /* 0x000fe400078e00ff */
[----:B------:R-:W-:Y:S02]  /*01a0*/  IMAD.MOV.U32 R9, RZ, RZ, -0x100000 ;  /* 0xfff00000ff097424 */ /* 0x000fe400078e00ff */
[----:B------:R-:W-:Y:S02]  /*01b0*/  IMAD.MOV R2, RZ, RZ, -R24 ;  /* 0x000000ffff027224 */ /* 0x000fe400078e0a18 */
[----:B0-----:R-:W-:-:S03]  /*01c0*/  IMAD.WIDE.U32 R6, R5, 0x8, R6 ;  /* 0x0000000805067825 */ /* 0x001fc600078e0006 */
[----:B------:R-:W-:-:S04]  /*01d0*/  IADD3 R6, P2, PT, R6, 0x40, RZ ;  /* 0x0000004006067810 */ /* 0x000fc80007f5e0ff */
[----:B------:R-:W-:-:S09]  /*01e0*/  IADD3.X R7, PT, PT, RZ, R7, RZ, P2, !PT ;  /* 0x00000007ff077210 */ /* 0x000fd200017fe4ff */
.L_x_42:
[----:B------:R-:W2:Y:S04]  /*01f0*/  LDG.E.64 R22, desc[UR6][R6.64+-0x40] ;  /* 0xffffc00606167981 */ /* 0x000ea8000c1e1b00 */
[----:B------:R-:W3:Y:S04]  /*0200*/  LDG.E.64 R20, desc[UR6][R6.64+-0x38] ;  /* 0xffffc80606147981 */ /* 0x000ee8000c1e1b00 */
[----:B------:R-:W4:Y:S04]  /*0210*/  LDG.E.64 R18, desc[UR6][R6.64+-0x30] ;  /* 0xffffd00606127981 */ /* 0x000f28000c1e1b00 */
[----:B------:R-:W5:Y:S04]  /*0220*/  LDG.E.64 R16, desc[UR6][R6.64+-0x28] ;  /* 0xffffd80606107981 */ /* 0x000f68000c1e1b00 */
[----:B------:R-:W5:Y:S04]  /*0230*/  LDG.E.64 R14, desc[UR6][R6.64+-0x20] ;  /* 0xffffe006060e7981 */ /* 0x000f68000c1e1b00 */
[----:B------:R-:W5:Y:S04]  /*0240*/  LDG.E.64 R12, desc[UR6][R6.64+-0x18] ;  /* 0xffffe806060c7981 */ /* 0x000f68000c1e1b00 */
[----:B------:R-:W5:Y:S01]  /*0250*/  LDG.E.64 R10, desc[UR6][R6.64+-0x10] ;  /* 0xfffff006060a7981 */ /* 0x000f62000c1e1b00 */
[----:B------:R-:W-:-:S02]  /*0260*/  IMAD.MOV.U32 R25, RZ, RZ, R9 ;  /* 0x000000ffff197224 */ /* 0x000fc400078e0009 */
[----:B------:R-:W-:Y:S01]  /*0270*/  IMAD.MOV.U32 R27, RZ, RZ, R8 ;  /* 0x000000ffff1b7224 */ /* 0x000fe200078e0008 */
[----:B--2---:R-:W-:Y:S01]  /*0280*/  DSETP.MAX.AND P2, P3, R22, R8, PT ;  /* 0x000000081600722a */ /* 0x004fe20003b4f000 */
[----:B------:R-:W-:Y:S01]  /*0290*/  IMAD.MOV.U32 R26, RZ, RZ, R22 ;  /* 0x000000ffff1a7224 */ /* 0x000fe200078e0016 */
[----:B------:R-:W2:Y:S04]  /*02a0*/  LDG.E.64 R8, desc[UR6][R6.64+-0x8] ;  /* 0xfffff80606087981 */ /* 0x000ea8000c1e1b00 */
[----:B------:R-:W-:Y:S02]  /*02b0*/  FSEL R23, R23, R25, P2 ;  /* 0x0000001917177208 */ /* 0x000fe40001000000 */
[----:B------:R-:W-:Y:S01]  /*02c0*/  SEL R22, R26, R27, P2 ;  /* 0x0000001b1a167207 */ /* 0x000fe20001000000 */
[----:B---3--:R-:W-:-:S05]  /*02d0*/  IMAD.MOV.U32 R26, RZ, RZ, R21 ;  /* 0x000000ffff1a7224 */ /* 0x008fca00078e0015 */
[----:B------:R-:W-:Y:S01]  /*02e0*/  @P3 LOP3.LUT R23, R25, 0x80000, RZ, 0xfc, !PT ;  /* 0x0008000019173812 */ /* 0x000fe200078efcff */
[----:B------:R-:W-:-:S05]  /*02f0*/  IMAD.MOV.U32 R25, RZ, RZ, R22 ;  /* 0x000000ffff197224 */ /* 0x000fca00078e0016 */
[----:B------:R-:W-:Y:S01]  /*0300*/  DSETP.MAX.AND P2, P3, R22, R20, PT ;  /* 0x000000141600722a */ /* 0x000fe20003b4f000 */
[----:B------:R-:W-:Y:S02]  /*0310*/  IMAD.MOV.U32 R22, RZ, RZ, R20 ;  /* 0x000000ffff167224 */ /* 0x000fe400078e0014 */
[----:B------:R-:W3:Y:S03]  /*0320*/  LDG.E.64 R20, desc[UR6][R6.64] ;  /* 0x0000000606147981 */ /* 0x000ee6000c1e1b00 */
[----:B------:R-:W-:Y:S02]  /*0330*/  FSEL R23, R23, R26, P2 ;  /* 0x0000001a17177208 */ /* 0x000fe40001000000 */
[----:B------:R-:W-:-:S05]  /*0340*/  SEL R22, R25, R22, P2 ;  /* 0x0000001619167207 */ /* 0x000fca0001000000 */
[----:B------:R-:W-:Y:S01]  /*0350*/  IMAD.MOV.U32 R25, RZ, RZ, R22 ;  /* 0x000000ffff197224 */ /* 0x000fe200078e0016 */
[----:B------:R-:W-:Y:S01]  /*0360*/  @P3 LOP3.LUT R23, R26, 0x80000, RZ, 0xfc, !PT ;  /* 0x000800001a173812 */ /* 0x000fe200078efcff */
[----:B----4-:R-:W-:-:S05]  /*0370*/  IMAD.MOV.U32 R26, RZ, RZ, R19 ;  /* 0x000000ffff1a7224 */ /* 0x010fca00078e0013 */
[----:B------:R-:W-:Y:S01]  /*0380*/  DSETP.MAX.AND P2, P3, R22, R18, PT ;  /* 0x000000121600722a */ /* 0x000fe20003b4f000 */
[----:B------:R-:W-:Y:S02]  /*0390*/  IMAD.MOV.U32 R22, RZ, RZ, R18 ;  /* 0x000000ffff167224 */ /* 0x000fe400078e0012 */
[----:B------:R-:W4:Y:S03]  /*03a0*/  LDG.E.64 R18, desc[UR6][R6.64+0x8] ;  /* 0x0000080606127981 */ /* 0x000f26000c1e1b00 */
[----:B------:R-:W-:Y:S02]  /*03b0*/  FSEL R23, R23, R26, P2 ;  /* 0x0000001a17177208 */ /* 0x000fe40001000000 */
[----:B------:R-:W-:-:S04]  /*03c0*/  SEL R22, R25, R22, P2 ;  /* 0x0000001619167207 */ /* 0x000fc80001000000 */
[----:B------:R-:W-:Y:S02]  /*03d0*/  MOV R25, R22 ;  /* 0x0000001600197202 */ /* 0x000fe40000000f00 */
[----:B------:R-:W-:Y:S01]  /*03e0*/  @P3 LOP3.LUT R23, R26, 0x80000, RZ, 0xfc, !PT ;  /* 0x000800001a173812 */ /* 0x000fe200078efcff */
[----:B-----5:R-:W-:-:S05]  /*03f0*/  IMAD.MOV.U32 R26, RZ, RZ, R17 ;  /* 0x000000ffff1a7224 */ /* 0x020fca00078e0011 */
[----:B------:R-:W-:Y:S01]  /*0400*/  DSETP.MAX.AND P2, P3, R22, R16, PT ;  /* 0x000000101600722a */ /* 0x000fe20003b4f000 */
[----:B------:R-:W-:Y:S02]  /*0410*/  IMAD.MOV.U32 R22, RZ, RZ, R16 ;  /* 0x000000ffff167224 */ /* 0x000fe400078e0010 */
[----:B------:R-:W5:Y:S03]  /*0420*/  LDG.E.64 R16, desc[UR6][R6.64+0x10] ;  /* 0x0000100606107981 */ /* 0x000f66000c1e1b00 */
[----:B------:R-:W-:Y:S02]  /*0430*/  FSEL R23, R23, R26, P2 ;  /* 0x0000001a17177208 */ /* 0x000fe40001000000 */
[----:B------:R-:W-:-:S05]  /*0440*/  SEL R22, R25, R22, P2 ;  /* 0x0000001619167207 */ /* 0x000fca0001000000 */
[----:B------:R-:W-:Y:S01]  /*0450*/  IMAD.MOV.U32 R25, RZ, RZ, R22 ;  /* 0x000000ffff197224 */ /* 0x000fe200078e0016 */
[----:B------:R-:W-:Y:S01]  /*0460*/  @P3 LOP3.LUT R23, R26, 0x80000, RZ, 0xfc, !PT ;  /* 0x000800001a173812 */ /* 0x000fe200078efcff */
[----:B------:R-:W-:-:S05]  /*0470*/  IMAD.MOV.U32 R26, RZ, RZ, R15 ;  /* 0x000000ffff1a7224 */ /* 0x000fca00078e000f */
        /* <DEDUP_REMOVED lines=17> */
[----:B------:R-:W-:Y:S02]  /*0590*/  MOV R22, R10 ;  /* 0x0000000a00167202 */ /* 0x000fe40000000f00 */
[----:B------:R-:W5:Y:S03]  /*05a0*/  LDG.E.64 R10, desc[UR6][R6.64+0x28] ;  /* 0x00002806060a7981 */ /* 0x000f66000c1e1b00 */
[----:B------:R-:W-:Y:S02]  /*05b0*/  FSEL R23, R23, R26, P2 ;  /* 0x0000001a17177208 */ /* 0x000fe40001000000 */
[----:B------:R-:W-:-:S05]  /*05c0*/  SEL R22, R25, R22, P2 ;  /* 0x0000001619167207 */ /* 0x000fca0001000000 */
[----:B------:R-:W-:Y:S01]  /*05d0*/  IMAD.MOV.U32 R25, RZ, RZ, R22 ;  /* 0x000000ffff197224 */ /* 0x000fe200078e0016 */
[----:B------:R-:W-:-:S06]  /*05e0*/  @P3 LOP3.LUT R23, R26, 0x80000, RZ, 0xfc, !PT ;  /* 0x000800001a173812 */ /* 0x000fcc00078efcff */
[----:B--2---:R-:W-:Y:S01]  /*05f0*/  DSETP.MAX.AND P2, P3, R22, R8, PT ;  /* 0x000000081600722a */ /* 0x004fe20003b4f000 */
[----:B------:R-:W-:Y:S02]  /*0600*/  IMAD.MOV.U32 R26, RZ, RZ, R9 ;  /* 0x000000ffff1a7224 */ /* 0x000fe400078e0009 */
[----:B------:R-:W-:Y:S02]  /*0610*/  IMAD.MOV.U32 R22, RZ, RZ, R8 ;  /* 0x000000ffff167224 */ /* 0x000fe400078e0008 */
[----:B------:R-:W2:Y:S01]  /*0620*/  LDG.E.64 R8, desc[UR6][R6.64+0x30] ;  /* 0x0000300606087981 */ /* 0x000ea2000c1e1b00 */
[----:B------:R-:W-:Y:S02]  /*0630*/  FSEL R23, R23, R26, P2 ;  /* 0x0000001a17177208 */ /* 0x000fe40001000000 */
[----:B------:R-:W-:-:S05]  /*0640*/  SEL R22, R25, R22, P2 ;  /* 0x0000001619167207 */ /* 0x000fca0001000000 */
[----:B------:R-:W-:Y:S01]  /*0650*/  IMAD.MOV.U32 R25, RZ, RZ, R22 ;  /* 0x000000ffff197224 */ /* 0x000fe200078e0016 */
[----:B------:R-:W-:-:S06]  /*0660*/  @P3 LOP3.LUT R23, R26, 0x80000, RZ, 0xfc, !PT ;  /* 0x000800001a173812 */ /* 0x000fcc00078efcff */
[----:B---3--:R-:W-:Y:S01]  /*0670*/  DSETP.MAX.AND P2, P3, R22, R20, PT ;  /* 0x000000141600722a */ /* 0x008fe20003b4f000 */
[----:B------:R-:W-:Y:S02]  /*0680*/  IMAD.MOV.U32 R26, RZ, RZ, R21 ;  /* 0x000000ffff1a7224 */ /* 0x000fe400078e0015 */
[----:B------:R-:W-:Y:S02]  /*0690*/  IMAD.MOV.U32 R22, RZ, RZ, R20 ;  /* 0x000000ffff167224 */ /* 0x000fe400078e0014 */
[----:B------:R0:W3:Y:S01]  /*06a0*/  LDG.E.64 R20, desc[UR6][R6.64+0x38] ;  /* 0x0000380606147981 */ /* 0x0000e2000c1e1b00 */
[----:B------:R-:W-:Y:S01]  /*06b0*/  FSEL R23, R23, R26, P2 ;  /* 0x0000001a17177208 */ /* 0x000fe20001000000 */
[----:B------:R-:W-:Y:S01]  /*06c0*/  VIADD R2, R2, 0x10 ;  /* 0x0000001002027836 */ /* 0x000fe20000000000 */
[----:B------:R-:W-:-:S05]  /*06d0*/  SEL R22, R25, R22, P2 ;  /* 0x0000001619167207 */ /* 0x000fca0001000000 */
[----:B------:R-:W-:Y:S01]  /*06e0*/  IMAD.MOV.U32 R25, RZ, RZ, R22 ;  /* 0x000000ffff197224 */ /* 0x000fe200078e0016 */
[----:B------:R-:W-:-:S06]  /*06f0*/  @P3 LOP3.LUT R23, R26, 0x80000, RZ, 0xfc, !PT ;  /* 0x000800001a173812 */ /* 0x000fcc00078efcff */
[----:B----4-:R-:W-:Y:S01]  /*0700*/  DSETP.MAX.AND P2, P3, R22, R18, PT ;  /* 0x000000121600722a */ /* 0x010fe20003b4f000 */
[----:B------:R-:W-:-:S05]  /*0710*/  IMAD.MOV.U32 R22, RZ, RZ, R19 ;  /* 0x000000ffff167224 */ /* 0x000fca00078e0013 */
[----:B------:R-:W-:Y:S02]  /*0720*/  SEL R18, R25, R18, P2 ;  /* 0x0000001219127207 */ /* 0x000fe40001000000 */
[----:B------:R-:W-:-:S06]  /*0730*/  FSEL R23, R23, R22, P2 ;  /* 0x0000001617177208 */ /* 0x000fcc0001000000 */
[----:B------:R-:W-:-:S04]  /*0740*/  @P3 LOP3.LUT R23, R22, 0x80000, RZ, 0xfc, !PT ;  /* 0x0008000016173812 */ /* 0x000fc800078efcff */
[----:B------:R-:W-:Y:S01]  /*0750*/  MOV R19, R23 ;  /* 0x0000001700137202 */ /* 0x000fe20000000f00 */
[----:B-----5:R-:W-:-:S04]  /*0760*/  IMAD.MOV.U32 R23, RZ, RZ, R17 ;  /* 0x000000ffff177224 */ /* 0x020fc800078e0011 */
[----:B------:R-:W-:Y:S01]  /*0770*/  IMAD.MOV.U32 R22, RZ, RZ, R19 ;  /* 0x000000ffff167224 */ /* 0x000fe200078e0013 */
[----:B------:R-:W-:-:S06]  /*0780*/  DSETP.MAX.AND P2, P3, R18, R16, PT ;  /* 0x000000101200722a */ /* 0x000fcc0003b4f000 */
[----:B------:R-:W-:Y:S02]  /*0790*/  FSEL R25, R22, R23, P2 ;  /* 0x0000001716197208 */ /* 0x000fe40001000000 */
[----:B------:R-:W-:-:S06]  /*07a0*/  SEL R16, R18, R16, P2 ;  /* 0x0000001012107207 */ /* 0x000fcc0001000000 */
[----:B------:R-:W-:Y:S01]  /*07b0*/  @P3 LOP3.LUT R25, R23, 0x80000, RZ, 0xfc, !PT ;  /* 0x0008000017193812 */ /* 0x000fe200078efcff */
[----:B------:R-:W-:-:S04]  /*07c0*/  IMAD.MOV.U32 R19, RZ, RZ, R15 ;  /* 0x000000ffff137224 */ /* 0x000fc800078e000f */
[----:B------:R-:W-:-:S04]  /*07d0*/  IMAD.MOV.U32 R17, RZ, RZ, R25 ;  /* 0x000000ffff117224 */ /* 0x000fc800078e0019 */
[----:B------:R-:W-:Y:S02]  /*07e0*/  IMAD.MOV.U32 R18, RZ, RZ, R17 ;  /* 0x000000ffff127224 */ /* 0x000fe400078e0011 */
[----:B------:R-:W-:-:S06]  /*07f0*/  DSETP.MAX.AND P2, P3, R16, R14, PT ;  /* 0x0000000e1000722a */ /* 0x000fcc0003b4f000 */
[----:B------:R-:W-:Y:S02]  /*0800*/  FSEL R23, R18, R19, P2 ;  /* 0x0000001312177208 */ /* 0x000fe40001000000 */
[----:B------:R-:W-:Y:S01]  /*0810*/  SEL R14, R16, R14, P2 ;  /* 0x0000000e100e7207 */ /* 0x000fe20001000000 */
[----:B------:R-:W-:-:S05]  /*0820*/  IMAD.MOV.U32 R17, RZ, RZ, R13 ;  /* 0x000000ffff117224 */ /* 0x000fca00078e000d */
[----:B------:R-:W-:-:S05]  /*0830*/  @P3 LOP3.LUT R23, R19, 0x80000, RZ, 0xfc, !PT ;  /* 0x0008000013173812 */ /* 0x000fca00078efcff */
[----:B------:R-:W-:-:S04]  /*0840*/  IMAD.MOV.U32 R15, RZ, RZ, R23 ;  /* 0x000000ffff0f7224 */ /* 0x000fc800078e0017 */
[----:B------:R-:W-:Y:S02]  /*0850*/  IMAD.MOV.U32 R16, RZ, RZ, R15 ;  /* 0x000000ffff107224 */ /* 0x000fe400078e000f */
[----:B------:R-:W-:-:S06]  /*0860*/  DSETP.MAX.AND P2, P3, R14, R12, PT ;  /* 0x0000000c0e00722a */ /* 0x000fcc0003b4f000 */
[----:B------:R-:W-:Y:S02]  /*0870*/  FSEL R19, R16, R17, P2 ;  /* 0x0000001110137208 */ /* 0x000fe40001000000 */
[----:B------:R-:W-:Y:S02]  /*0880*/  SEL R12, R14, R12, P2 ;  /* 0x0000000c0e0c7207 */ /* 0x000fe40001000000 */
[----:B------:R-:W-:-:S04]  /*0890*/  MOV R15, R11 ;  /* 0x0000000b000f7202 */ /* 0x000fc80000000f00 */
[----:B------:R-:W-:-:S05]  /*08a0*/  @P3 LOP3.LUT R19, R17, 0x80000, RZ, 0xfc, !PT ;  /* 0x0008000011133812 */ /* 0x000fca00078efcff */
[----:B------:R-:W-:-:S04]  /*08b0*/  IMAD.MOV.U32 R13, RZ, RZ, R19 ;  /* 0x000000ffff0d7224 */ /* 0x000fc800078e0013 */
[----:B------:R-:W-:Y:S02]  /*08c0*/  IMAD.MOV.U32 R14, RZ, RZ, R13 ;  /* 0x000000ffff0e7224 */ /* 0x000fe400078e000d */
[----:B------:R-:W-:-:S06]  /*08d0*/  DSETP.MAX.AND P2, P3, R12, R10, PT ;  /* 0x0000000a0c00722a */ /* 0x000fcc0003b4f000 */
[----:B------:R-:W-:Y:S02]  /*08e0*/  FSEL R17, R14, R15, P2 ;  /* 0x0000000f0e117208 */ /* 0x000fe40001000000 */
[----:B------:R-:W-:-:S06]  /*08f0*/  SEL R10, R12, R10, P2 ;  /* 0x0000000a0c0a7207 */ /* 0x000fcc0001000000 */
[----:B------:R-:W-:-:S05]  /*0900*/  @P3 LOP3.LUT R17, R15, 0x80000, RZ, 0xfc, !PT ;  /* 0x000800000f113812 */ /* 0x000fca00078efcff */
[----:B------:R-:W-:-:S04]  /*0910*/  IMAD.MOV.U32 R11, RZ, RZ, R17 ;  /* 0x000000ffff0b7224 */ /* 0x000fc800078e0011 */
[----:B------:R-:W-:Y:S02]  /*0920*/  IMAD.MOV.U32 R12, RZ, RZ, R11 ;  /* 0x000000ffff0c7224 */ /* 0x000fe400078e000b */
[----:B--2---:R-:W-:Y:S01]  /*0930*/  DSETP.MAX.AND P2, P3, R10, R8, PT ;  /* 0x000000080a00722a */ /* 0x004fe20003b4f000 */
[----:B------:R-:W-:-:S05]  /*0940*/  IMAD.MOV.U32 R13, RZ, RZ, R9 ;  /* 0x000000ffff0d7224 */ /* 0x000fca00078e0009 */
[----:B------:R-:W-:Y:S02]  /*0950*/  FSEL R15, R12, R13, P2 ;  /* 0x0000000d0c0f7208 */ /* 0x000fe40001000000 */
[----:B------:R-:W-:Y:S02]  /*0960*/  SEL R8, R10, R8, P2 ;  /* 0x000000080a087207 */ /* 0x000fe40001000000 */
[----:B------:R-:W-:-:S03]  /*0970*/  ISETP.NE.AND P2, PT, R2, RZ, PT ;  /* 0x000000ff0200720c */ /* 0x000fc60003f45270 */
[----:B------:R-:W-:Y:S01]  /*0980*/  IMAD.MOV.U32 R10, RZ, RZ, R8 ;  /* 0x000000ffff0a7224 */ /* 0x000fe200078e0008 */
[----:B------:R-:W-:Y:S02]  /*0990*/  @P3 LOP3.LUT R15, R13, 0x80000, RZ, 0xfc, !PT ;  /* 0x000800000d0f3812 */ /* 0x000fe400078efcff */
[----:B0-----:R-:W-:-:S03]  /*09a0*/  IADD3 R6, P3, PT, R6, 0x80, RZ ;  /* 0x0000008006067810 */ /* 0x001fc60007f7e0ff */
[----:B------:R-:W-:Y:S02]  /*09b0*/  IMAD.MOV.U32 R9, RZ, RZ, R15 ;  /* 0x000000ffff097224 */ /* 0x000fe400078e000f */
[----:B------:R-:W-:Y:S02]  /*09c0*/  IMAD.X R7, RZ, RZ, R7, P3 ;  /* 0x000000ffff077224 */ /* 0x000fe400018e0607 */
[----:B---3--:R-:W-:Y:S02]  /*09d0*/  IMAD.MOV.U32 R12, RZ, RZ, R21 ;  /* 0x000000ffff0c7224 */ /* 0x008fe400078e0015 */
[----:B------:R-:W-:-:S06]  /*09e0*/  DSETP.MAX.AND P4, P5, R8, R20, PT ;  /* 0x000000140800722a */ /* 0x000fcc0003d8f000 */
[----:B------:R-:W-:Y:S02]  /*09f0*/  FSEL R9, R9, R12, P4 ;  /* 0x0000000c09097208 */ /* 0x000fe40002000000 */
[----:B------:R-:W-:-:S06]  /*0a00*/  SEL R8, R10, R20, P4 ;  /* 0x000000140a087207 */ /* 0x000fcc0002000000 */
[----:B------:R-:W-:Y:S01]  /*0a10*/  @P5 LOP3.LUT R9, R12, 0x80000, RZ, 0xfc, !PT ;  /* 0x000800000c095812 */ /* 0x000fe200078efcff */
[----:B------:R-:W-:Y:S06]  /*0a20*/  @P2 BRA `(.L_x_42) ;  /* 0xfffffff400f02947 */ /* 0x000fec000383ffff */
.L_x_41:
[----:B------:R-:W-:Y:S05]  /*0a30*/  @!P1 BRA `(.L_x_40) ;  /* 0x0000000800449947 */ /* 0x000fea0003800000 */
[----:B------:R-:W-:Y:S02]  /*0a40*/  ISETP.GE.U32.AND P2, PT, R4, 0x8, PT ;  /* 0x000000080400780c */ /* 0x000fe40003f46070 */
[----:B------:R-:W-:-:S04]  /*0a50*/  LOP3.LUT R25, R0, 0x7, RZ, 0xc0, !PT ;  /* 0x0000000700197812 */ /* 0x000fc800078ec0ff */
[----:B------:R-:W-:-:S07]  /*0a60*/  ISETP.NE.AND P1, PT, R25, RZ, PT ;  /* 0x000000ff1900720c */ /* 0x000fce0003f25270 */
[----:B------:R-:W-:Y:S06]  /*0a70*/  @!P2 BRA `(.L_x_43) ;  /* 0x000000040024a947 */ /* 0x000fec0003800000 */
[----:B------:R-:W0:Y:S01]  /*0a80*/  LDC.64 R20, c[0x0][0x380] ;  /* 0x0000e000ff147b82 */ /* 0x000e220000000a00 */
[CC--:B------:R-:W-:Y:S01]  /*0a90*/  IADD3 R7, PT, PT, R5.reuse, R24.reuse, RZ ;  /* 0x0000001805077210 */ /* 0x0c0fe20007ffe0ff */
[----:B------:R-:W1:Y:S01]  /*0aa0*/  LDCU.64 UR4, c[0x0][0x380] ;  /* 0x00007000ff0477ac */ /* 0x000e620008000a00 */
[----:B------:R-:W-:-:S03]  /*0ab0*/  IADD3 R2, P2, PT, R5, R24, RZ ;  /* 0x0000001805027210 */ /* 0x000fc60007f5e0ff */
[----:B0-----:R-:W-:-:S06]  /*0ac0*/  IMAD.WIDE.U32 R20, R7, 0x8, R20 ;  /* 0x0000000807147825 */ /* 0x001fcc00078e0014 */
[----:B------:R-:W2:Y:S01]  /*0ad0*/  LDG.E.64 R20, desc[UR6][R20.64] ;  /* 0x0000000614147981 */ /* 0x000ea2000c1e1b00 */
[----:B------:R-:W-:Y:S01]  /*0ae0*/  IMAD.X R7, RZ, RZ, RZ, P2 ;  /* 0x000000ffff077224 */ /* 0x000fe200010e06ff */
[----:B-1----:R-:W-:-:S04]  /*0af0*/  LEA R26, P2, R2, UR4, 0x3 ;  /* 0x00000004021a7c11 */ /* 0x002fc8000f8418ff */
[----:B------:R-:W-:-:S05]  /*0b00*/  LEA.HI.X R27, R2, UR5, R7, 0x3, P2 ;  /* 0x00000005021b7c11 */ /* 0x000fca00090f1c07 */
[----:B------:R-:W3:Y:S04]  /*0b10*/  LDG.E.64 R18, desc[UR6][R26.64+0x8] ;  /* 0x000008061a127981 */ /* 0x000ee8000c1e1b00 */
[----:B------:R-:W4:Y:S04]  /*0b20*/  LDG.E.64 R16, desc[UR6][R26.64+0x10] ;  /* 0x000010061a107981 */ /* 0x000f28000c1e1b00 */
[----:B------:R-:W5:Y:S04]  /*0b30*/  LDG.E.64 R14, desc[UR6][R26.64+0x18] ;  /* 0x000018061a0e7981 */ /* 0x000f68000c1e1b00 */
[----:B------:R-:W5:Y:S04]  /*0b40*/  LDG.E.64 R12, desc[UR6][R26.64+0x20] ;  /* 0x000020061a0c7981 */ /* 0x000f68000c1e1b00 */
[----:B------:R-:W5:Y:S04]  /*0b50*/  LDG.E.64 R10, desc[UR6][R26.64+0x28] ;  /* 0x000028061a0a7981 */ /* 0x000f68000c1e1b00 */
[----:B------:R-:W5:Y:S04]  /*0b60*/  LDG.E.64 R6, desc[UR6][R26.64+0x30] ;  /* 0x000030061a067981 */ /* 0x000f68000c1e1b00 */
[----:B------:R0:W5:Y:S01]  /*0b70*/  LDG.E.64 R22, desc[UR6][R26.64+0x38] ;  /* 0x000038061a167981 */ /* 0x000162000c1e1b00 */
[----:B------:R-:W-:-:S02]  /*0b80*/  IMAD.MOV.U32 R2, RZ, RZ, R9 ;  /* 0x000000ffff027224 */ /* 0x000fc400078e0009 */
[----:B------:R-:W-:Y:S01]  /*0b90*/  VIADD R24, R24, 0x8 ;  /* 0x0000000818187836 */ /* 0x000fe20000000000 */
[----:B--2---:R-:W-:Y:S01]  /*0ba0*/  DSETP.MAX.AND P2, P3, R8, R20, PT ;  /* 0x000000140800722a */ /* 0x004fe20003b4f000 */
[----:B------:R-:W-:-:S05]  /*0bb0*/  IMAD.MOV.U32 R9, RZ, RZ, R21 ;  /* 0x000000ffff097224 */ /* 0x000fca00078e0015 */
[----:B------:R-:W-:Y:S02]  /*0bc0*/  SEL R8, R8, R20, P2 ;  /* 0x0000001408087207 */ /* 0x000fe40001000000 */
[----:B------:R-:W-:Y:S01]  /*0bd0*/  FSEL R29, R2, R9, P2 ;  /* 0x00000009021d7208 */ /* 0x000fe20001000000 */
[----:B---3--:R-:W-:-:S05]  /*0be0*/  IMAD.MOV.U32 R21, RZ, RZ, R19 ;  /* 0x000000ffff157224 */ /* 0x008fca00078e0013 */
[----:B------:R-:W-:-:S05]  /*0bf0*/  @P3 LOP3.LUT R29, R9, 0x80000, RZ, 0xfc, !PT ;  /* 0x00080000091d3812 */ /* 0x000fca00078efcff */
[----:B------:R-:W-:-:S04]  /*0c00*/  IMAD.MOV.U32 R9, RZ, RZ, R29 ;  /* 0x000000ffff097224 */ /* 0x000fc800078e001d */
[----:B------:R-:W-:Y:S02]  /*0c10*/  IMAD.MOV.U32 R2, RZ, RZ, R9 ;  /* 0x000000ffff027224 */ /* 0x000fe400078e0009 */
[----:B------:R-:W-:Y:S01]  /*0c20*/  DSETP.MAX.AND P2, P3, R8, R18, PT ;  /* 0x000000120800722a */ /* 0x000fe20003b4f000 */
[----:B----4-:R-:W-:-:S05]  /*0c30*/  IMAD.MOV.U32 R19, RZ, RZ, R17 ;  /* 0x000000ffff137224 */ /* 0x010fca00078e0011 */
[----:B0-----:R-:W-:Y:S02]  /*0c40*/  FSEL R27, R2, R21, P2 ;  /* 0x00000015021b7208 */ /* 0x001fe40001000000 */
[----:B------:R-:W-:-:S06]  /*0c50*/  SEL R8, R8, R18, P2 ;  /* 0x0000001208087207 */ /* 0x000fcc0001000000 */
[----:B------:R-:W-:-:S05]  /*0c60*/  @P3 LOP3.LUT R27, R21, 0x80000, RZ, 0xfc, !PT ;  /* 0x00080000151b3812 */ /* 0x000fca00078efcff */
[----:B------:R-:W-:-:S04]  /*0c70*/  IMAD.MOV.U32 R9, RZ, RZ, R27 ;  /* 0x000000ffff097224 */ /* 0x000fc800078e001b */
[----:B------:R-:W-:Y:S02]  /*0c80*/  IMAD.MOV.U32 R2, RZ, RZ, R9 ;  /* 0x000000ffff027224 */ /* 0x000fe400078e0009 */
[----:B------:R-:W-:Y:S01]  /*0c90*/  DSETP.MAX.AND P2, P3, R8, R16, PT ;  /* 0x000000100800722a */ /* 0x000fe20003b4f000 */
[----:B-----5:R-:W-:-:S05]  /*0ca0*/  IMAD.MOV.U32 R17, RZ, RZ, R15 ;  /* 0x000000ffff117224 */ /* 0x020fca00078e000f */
[----:B------:R-:W-:Y:S02]  /*0cb0*/  FSEL R21, R2, R19, P2 ;  /* 0x0000001302157208 */ /* 0x000fe40001000000 */
[----:B------:R-:W-:-:S06]  /*0cc0*/  SEL R8, R8, R16, P2 ;  /* 0x0000001008087207 */ /* 0x000fcc0001000000 */
[----:B------:R-:W-:-:S04]  /*0cd0*/  @P3 LOP3.LUT R21, R19, 0x80000, RZ, 0xfc, !PT ;  /* 0x0008000013153812 */ /* 0x000fc800078efcff */
[----:B------:R-:W-:-:S05]  /*0ce0*/  MOV R9, R21 ;  /* 0x0000001500097202 */ /* 0x000fca0000000f00 */
[----:B------:R-:W-:Y:S01]  /*0cf0*/  IMAD.MOV.U32 R2, RZ, RZ, R9 ;  /* 0x000000ffff027224 */ /* 0x000fe200078e0009 */
[----:B------:R-:W-:Y:S01]  /*0d00*/  DSETP.MAX.AND P2, P3, R8, R14, PT ;  /* 0x0000000e0800722a */ /* 0x000fe20003b4f000 */
[----:B------:R-:W-:-:S05]  /*0d10*/  IMAD.MOV.U32 R15, RZ, RZ, R13 ;  /* 0x000000ffff0f7224 */ /* 0x000fca00078e000d */
[----:B------:R-:W-:Y:S02]  /*0d20*/  FSEL R19, R2, R17, P2 ;  /* 0x0000001102137208 */ /* 0x000fe40001000000 */
[----:B------:R-:W-:-:S06]  /*0d30*/  SEL R8, R8, R14, P2 ;  /* 0x0000000e08087207 */ /* 0x000fcc0001000000 */
[----:B------:R-:W-:-:S05]  /*0d40*/  @P3 LOP3.LUT R19, R17, 0x80000, RZ, 0xfc, !PT ;  /* 0x0008000011133812 */ /* 0x000fca00078efcff */
[----:B------:R-:W-:-:S04]  /*0d50*/  IMAD.MOV.U32 R9, RZ, RZ, R19 ;  /* 0x000000ffff097224 */ /* 0x000fc800078e0013 */
[----:B------:R-:W-:Y:S02]  /*0d60*/  IMAD.MOV.U32 R2, RZ, RZ, R9 ;  /* 0x000000ffff027224 */ /* 0x000fe400078e0009 */
        /* <DEDUP_REMOVED lines=8> */
[----:B------:R-:W-:-:S05]  /*0df0*/  MOV R11, R7 ;  /* 0x00000007000b7202 */ /* 0x000fca0000000f00 */
        /* <DEDUP_REMOVED lines=12> */
[----:B------:R-:W-:-:S06]  /*0ec0*/  DSETP.MAX.AND P2, P3, R6, R22, PT ;  /* 0x000000160600722a */ /* 0x000fcc0003b4f000 */
[----:B------:R-:W-:Y:S02]  /*0ed0*/  FSEL R11, R2, R23, P2 ;  /* 0x00000017020b7208 */ /* 0x000fe40001000000 */
[----:B------:R-:W-:-:S06]  /*0ee0*/  SEL R8, R6, R9, P2 ;  /* 0x0000000906087207 */ /* 0x000fcc0001000000 */
[----:B------:R-:W-:-:S05]  /*0ef0*/  @P3 LOP3.LUT R11, R23, 0x80000, RZ, 0xfc, !PT ;  /* 0x00080000170b3812 */ /* 0x000fca00078efcff */
[----:B------:R-:W-:-:S07]  /*0f00*/  IMAD.MOV.U32 R9, RZ, RZ, R11 ;  /* 0x000000ffff097224 */ /* 0x000fce00078e000b */
.L_x_43:
[----:B------:R-:W-:Y:S05]  /*0f10*/  @!P1 BRA `(.L_x_40) ;  /* 0x00000004000c9947 */ /* 0x000fea0003800000 */
[----:B------:R-:W-:Y:S02]  /*0f20*/  ISETP.GE.U32.AND P2, PT, R25, 0x4, PT ;  /* 0x000000041900780c */ /* 0x000fe40003f46070 */
[----:B------:R-:W-:-:S04]  /*0f30*/  LOP3.LUT R2, R0, 0x3, RZ, 0xc0, !PT ;  /* 0x0000000300027812 */ /* 0x000fc800078ec0ff */
[----:B------:R-:W-:-:S07]  /*0f40*/  ISETP.NE.AND P1, PT, R2, RZ, PT ;  /* 0x000000ff0200720c */ /* 0x000fce0003f25270 */
[----:B------:R-:W-:Y:S06]  /*0f50*/  @!P2 BRA `(.L_x_44) ;  /* 0x0000000000a4a947 */ /* 0x000fec0003800000 */
[----:B------:R-:W0:Y:S01]  /*0f60*/  LDC.64 R6, c[0x0][0x380] ;  /* 0x0000e000ff067b82 */ /* 0x000e220000000a00 */
[C---:B------:R-:W-:Y:S01]  /*0f70*/  IMAD.IADD R13, R5.reuse, 0x1, R24 ;  /* 0x00000001050d7824 */ /* 0x040fe200078e0218 */
[----:B------:R-:W1:Y:S01]  /*0f80*/  LDCU.64 UR4, c[0x0][0x380] ;  /* 0x00007000ff0477ac */ /* 0x000e620008000a00 */
[----:B------:R-:W-:Y:S02]  /*0f90*/  IADD3 R4, P2, PT, R5, R24, RZ ;  /* 0x0000001805047210 */ /* 0x000fe40007f5e0ff */
[----:B0-----:R-:W-:-:S06]  /*0fa0*/  IMAD.WIDE.U32 R12, R13, 0x8, R6 ;  /* 0x000000080d0c7825 */ /* 0x001fcc00078e0006 */
[----:B------:R-:W2:Y:S01]  /*0fb0*/  LDG.E.64 R12, desc[UR6][R12.64] ;  /* 0x000000060c0c7981 */ /* 0x000ea2000c1e1b00 */
[----:B------:R-:W-:Y:S01]  /*0fc0*/  IMAD.X R7, RZ, RZ, RZ, P2 ;  /* 0x000000ffff077224 */ /* 0x000fe200010e06ff */
[----:B-1----:R-:W-:-:S04]  /*0fd0*/  LEA R16, P2, R4, UR4, 0x3 ;  /* 0x0000000404107c11 */ /* 0x002fc8000f8418ff */
[----:B------:R-:W-:-:S05]  /*0fe0*/  LEA.HI.X R17, R4, UR5, R7, 0x3, P2 ;  /* 0x0000000504117c11 */ /* 0x000fca00090f1c07 */
[----:B------:R-:W3:Y:S04]  /*0ff0*/  LDG.E.64 R14, desc[UR6][R16.64+0x8] ;  /* 0x00000806100e7981 */ /* 0x000ee8000c1e1b00 */
[----:B------:R-:W4:Y:S04]  /*1000*/  LDG.E.64 R10, desc[UR6][R16.64+0x10] ;  /* 0x00001006100a7981 */ /* 0x000f28000c1e1b00 */
[----:B------:R0:W5:Y:S01]  /*1010*/  LDG.E.64 R6, desc[UR6][R16.64+0x18] ;  /* 0x0000180610067981 */ /* 0x000162000c1e1b00 */
[----:B------:R-:W-:Y:S02]  /*1020*/  IMAD.MOV.U32 R4, RZ, RZ, R9 ;  /* 0x000000ffff047224 */ /* 0x000fe400078e0009 */
[----:B------:R-:W-:Y:S01]  /*1030*/  VIADD R24, R24, 0x4 ;  /* 0x0000000418187836 */ /* 0x000fe20000000000 */
[----:B--2---:R-:W-:Y:S01]  /*1040*/  DSETP.MAX.AND P2, P3, R8, R12, PT ;  /* 0x0000000c0800722a */ /* 0x004fe20003b4f000 */
[----:B------:R-:W-:-:S05]  /*1050*/  MOV R19, R13 ;  /* 0x0000000d00137202 */ /* 0x000fca0000000f00 */
[----:B------:R-:W-:Y:S02]  /*1060*/  FSEL R21, R4, R19, P2 ;  /* 0x0000001304157208 */ /* 0x000fe40001000000 */
[----:B------:R-:W-:Y:S01]  /*1070*/  SEL R8, R8, R12, P2 ;  /* 0x0000000c08087207 */ /* 0x000fe20001000000 */
[----:B---3--:R-:W-:-:S05]  /*1080*/  IMAD.MOV.U32 R13, RZ, RZ, R15 ;  /* 0x000000ffff0d7224 */ /* 0x008fca00078e000f */
[----:B------:R-:W-:-:S05]  /*1090*/  @P3 LOP3.LUT R21, R19, 0x80000, RZ, 0xfc, !PT ;  /* 0x0008000013153812 */ /* 0x000fca00078efcff */
[----:B------:R-:W-:-:S04]  /*10a0*/  IMAD.MOV.U32 R9, RZ, RZ, R21 ;  /* 0x000000ffff097224 */ /* 0x000fc800078e0015 */
[----:B------:R-:W-:Y:S02]  /*10b0*/  IMAD.MOV.U32 R4, RZ, RZ, R9 ;  /* 0x000000ffff047224 */ /* 0x000fe400078e0009 */
[----:B------:R-:W-:-:S06]  /*10c0*/  DSETP.MAX.AND P2, P3, R8, R14, PT ;  /* 0x0000000e0800722a */ /* 0x000fcc0003b4f000 */
[----:B0-----:R-:W-:Y:S02]  /*10d0*/  FSEL R17, R4, R13, P2 ;  /* 0x0000000d04117208 */ /* 0x001fe40001000000 */
[----:B------:R-:W-:-:S06]  /*10e0*/  SEL R8, R8, R14, P2 ;  /* 0x0000000e08087207 */ /* 0x000fcc0001000000 */
[----:B------:R-:W-:Y:S01]  /*10f0*/  @P3 LOP3.LUT R17, R13, 0x80000, RZ, 0xfc, !PT ;  /* 0x000800000d113812 */ /* 0x000fe200078efcff */
[----:B----4-:R-:W-:-:S04]  /*1100*/  IMAD.MOV.U32 R13, RZ, RZ, R11 ;  /* 0x000000ffff0d7224 */ /* 0x010fc800078e000b */
[----:B------:R-:W-:-:S04]  /*1110*/  IMAD.MOV.U32 R9, RZ, RZ, R17 ;  /* 0x000000ffff097224 */ /* 0x000fc800078e0011 */
[----:B------:R-:W-:Y:S02]  /*1120*/  IMAD.MOV.U32 R4, RZ, RZ, R9 ;  /* 0x000000ffff047224 */ /* 0x000fe400078e0009 */
[----:B------:R-:W-:Y:S01]  /*1130*/  DSETP.MAX.AND P2, P3, R8, R10, PT ;  /* 0x0000000a0800722a */ /* 0x000fe20003b4f000 */
[----:B-----5:R-:W-:-:S05]  /*1140*/  IMAD.MOV.U32 R11, RZ, RZ, R6 ;  /* 0x000000ffff0b7224 */ /* 0x020fca00078e0006 */
[----:B------:R-:W-:Y:S02]  /*1150*/  FSEL R15, R4, R13, P2 ;  /* 0x0000000d040f7208 */ /* 0x000fe40001000000 */
[----:B------:R-:W-:-:S06]  /*1160*/  SEL R8, R8, R10, P2 ;  /* 0x0000000a08087207 */ /* 0x000fcc0001000000 */
[----:B------:R-:W-:-:S05]  /*1170*/  @P3 LOP3.LUT R15, R13, 0x80000, RZ, 0xfc, !PT ;  /* 0x000800000d0f3812 */ /* 0x000fca00078efcff */
[----:B------:R-:W-:-:S05]  /*1180*/  IMAD.MOV.U32 R9, RZ, RZ, R15 ;  /* 0x000000ffff097224 */ /* 0x000fca00078e000f */
[----:B------:R-:W-:Y:S01]  /*1190*/  MOV R4, R9 ;  /* 0x0000000900047202 */ /* 0x000fe20000000f00 */
[----:B------:R-:W-:-:S06]  /*11a0*/  DSETP.MAX.AND P2, P3, R8, R6, PT ;  /* 0x000000060800722a */ /* 0x000fcc0003b4f000 */
[----:B------:R-:W-:Y:S02]  /*11b0*/  FSEL R13, R4, R7, P2 ;  /* 0x00000007040d7208 */ /* 0x000fe40001000000 */
[----:B------:R-:W-:-:S06]  /*11c0*/  SEL R8, R8, R11, P2 ;  /* 0x0000000b08087207 */ /* 0x000fcc0001000000 */
[----:B------:R-:W-:-:S05]  /*11d0*/  @P3 LOP3.LUT R13, R7, 0x80000, RZ, 0xfc, !PT ;  /* 0x00080000070d3812 */ /* 0x000fca00078efcff */
[----:B------:R-:W-:-:S07]  /*11e0*/  IMAD.MOV.U32 R9, RZ, RZ, R13 ;  /* 0x000000ffff097224 */ /* 0x000fce00078e000d */
.L_x_44:
[----:B------:R-:W-:Y:S05]  /*11f0*/  @!P1 BRA `(.L_x_40) ;  /* 0x0000000000549947 */ /* 0x000fea0003800000 */
[----:B------:R-:W0:Y:S01]  /*1200*/  LDC.64 R6, c[0x0][0x380] ;  /* 0x0000e000ff067b82 */ /* 0x000e220000000a00 */
[----:B------:R-:W-:Y:S02]  /*1210*/  IMAD.IADD R5, R5, 0x1, R24 ;  /* 0x0000000105057824 */ /* 0x000fe400078e0218 */
[----:B------:R-:W-:Y:S02]  /*1220*/  IMAD.MOV R2, RZ, RZ, -R2 ;  /* 0x000000ffff027224 */ /* 0x000fe400078e0a02 */
[----:B0-----:R-:W-:-:S04]  /*1230*/  IMAD.WIDE.U32 R4, R5, 0x8, R6 ;  /* 0x0000000805047825 */ /* 0x001fc800078e0006 */
[----:B------:R-:W-:Y:S02]  /*1240*/  IMAD.MOV.U32 R6, RZ, RZ, R4 ;  /* 0x000000ffff067224 */ /* 0x000fe400078e0004 */
[----:B------:R-:W-:-:S07]  /*1250*/  IMAD.MOV.U32 R7, RZ, RZ, R5 ;  /* 0x000000ffff077224 */ /* 0x000fce00078e0005 */
.L_x_45:
[----:B------:R-:W-:Y:S02]  /*1260*/  IMAD.MOV.U32 R4, RZ, RZ, R6 ;  /* 0x000000ffff047224 */ /* 0x000fe400078e0006 */
[----:B------:R-:W-:-:S06]  /*1270*/  IMAD.MOV.U32 R5, RZ, RZ, R7 ;  /* 0x000000ffff057224 */ /* 0x000fcc00078e0007 */
[----:B------:R-:W2:Y:S01]  /*1280*/  LDG.E.64 R4, desc[UR6][R4.64] ;  /* 0x0000000604047981 */ /* 0x000ea2000c1e1b00 */
[----:B------:R-:W-:Y:S01]  /*1290*/  IADD3 R2, PT, PT, R2, 0x1, RZ ;  /* 0x0000000102027810 */ /* 0x000fe20007ffe0ff */
[----:B------:R-:W-:Y:S01]  /*12a0*/  IMAD.MOV.U32 R11, RZ, RZ, R8 ;  /* 0x000000ffff0b7224 */ /* 0x000fe200078e0008 */
[----:B------:R-:W-:Y:S01]  /*12b0*/  IADD3 R6, P2, PT, R6, 0x8, RZ ;  /* 0x0000000806067810 */ /* 0x000fe20007f5e0ff */
[----:B------:R-:W-:Y:S01]  /*12c0*/  IMAD.MOV.U32 R13, RZ, RZ, R9 ;  /* 0x000000ffff0d7224 */ /* 0x000fe200078e0009 */
[----:B------:R-:W-:-:S03]  /*12d0*/  ISETP.NE.AND P1, PT, R2, RZ, PT ;  /* 0x000000ff0200720c */ /* 0x000fc60003f25270 */
[----:B------:R-:W-:Y:S01]  /*12e0*/  IMAD.X R7, RZ, RZ, R7, P2 ;  /* 0x000000ffff077224 */ /* 0x000fe200010e0607 */
[----:B--2---:R-:W-:Y:S01]  /*12f0*/  DSETP.MAX.AND P3, P4, R4, R8, PT ;  /* 0x000000080400722a */ /* 0x004fe20003c6f000 */
[----:B------:R-:W-:-:S05]  /*1300*/  IMAD.MOV.U32 R8, RZ, RZ, R5 ;  /* 0x000000ffff087224 */ /* 0x000fca00078e0005 */
[----:B------:R-:W-:Y:S02]  /*1310*/  FSEL R9, R8, R13, P3 ;  /* 0x0000000d08097208 */ /* 0x000fe40001800000 */
[----:B------:R-:W-:-:S06]  /*1320*/  SEL R8, R4, R11, P3 ;  /* 0x0000000b04087207 */ /* 0x000fcc0001800000 */
[----:B------:R-:W-:Y:S01]  /*1330*/  @P4 LOP3.LUT R9, R13, 0x80000, RZ, 0xfc, !PT ;  /* 0x000800000d094812 */ /* 0x000fe200078efcff */
[----:B------:R-:W-:Y:S06]  /*1340*/  @P1 BRA `(.L_x_45) ;  /* 0xfffffffc00c41947 */ /* 0x000fec000383ffff */
.L_x_40:
[----:B------:R-:W-:Y:S01]  /*1350*/  CS2R R6, SRZ ;  /* 0x0000000000067805 */ /* 0x000fe2000001ff00 */
[----:B------:R-:W-:Y:S06]  /*1360*/  @!P0 BRA `(.L_x_46) ;  /* 0x0000000800f88947 */ /* 0x000fec0003800000 */
[----:B------:R-:W-:Y:S01]  /*1370*/  ISETP.NE.AND P0, PT, R0, 0x1, PT ;  /* 0x000000010000780c */ /* 0x000fe20003f05270 */
[----:B------:R-:W-:Y:S01]  /*1380*/  IMAD R2, R3, R0, RZ ;  /* 0x0000000003027224 */ /* 0x000fe200078e02ff */
[----:B------:R-:W-:Y:S01]  /*1390*/  CS2R R6, SRZ ;  /* 0x0000000000067805 */ /* 0x000fe2000001ff00 */
[----:B------:R-:W-:-:S10]  /*13a0*/  IMAD.MOV.U32 R27, RZ, RZ, RZ ;  /* 0x000000ffff1b7224 */ /* 0x000fd400078e00ff */
[----:B------:R-:W-:Y:S05]  /*13b0*/  @!P0 BRA `(.L_x_47) ;  /* 0x0000000400c88947 */ /* 0x000fea0003800000 */
[----:B------:R-:W0:Y:S01]  /*13c0*/  LDC.64 R4, c[0x0][0x380] ;  /* 0x0000e000ff047b82 */ /* 0x000e220000000a00 */
[----:B------:R-:W-:Y:S02]  /*13d0*/  LOP3.LUT R27, R0, 0x7ffffffe, RZ, 0xc0, !PT ;  /* 0x7ffffffe001b7812 */ /* 0x000fe400078ec0ff */
[----:B------:R-:W-:-:S03]  /*13e0*/  CS2R R6, SRZ ;  /* 0x0000000000067805 */ /* 0x000fc6000001ff00 */
[----:B------:R-:W-:Y:S02]  /*13f0*/  IMAD.MOV R0, RZ, RZ, -R27 ;  /* 0x000000ffff007224 */ /* 0x000fe400078e0a1b */
[----:B0-----:R-:W-:-:S03]  /*1400*/  IMAD.WIDE.U32 R4, R2, 0x8, R4 ;  /* 0x0000000802047825 */ /* 0x001fc600078e0004 */
[----:B------:R-:W-:-:S05]  /*1410*/  IADD3 R12, P0, PT, R4, 0x8, RZ ;  /* 0x00000008040c7810 */ /* 0x000fca0007f1e0ff */
[----:B------:R-:W-:-:S08]  /*1420*/  IMAD.X R13, RZ, RZ, R5, P0 ;  /* 0x000000ffff0d7224 */ /* 0x000fd000000e0605 */
.L_x_52:
[----:B0-----:R-:W-:Y:S01]  /*1430*/  IMAD.MOV.U32 R4, RZ, RZ, R12 ;  /* 0x000000ffff047224 */ /* 0x001fe200078e000c */
[----:B------:R-:W-:-:S05]  /*1440*/  MOV R5, R13 ;  /* 0x0000000d00057202 */ /* 0x000fca0000000f00 */
[----:B------:R-:W2:Y:S04]  /*1450*/  LDG.E.64 R10, desc[UR6][R4.64+-0x8] ;  /* 0xfffff806040a7981 */ /* 0x000ea8000c1e1b00 */
[----:B------:R-:W3:Y:S01]  /*1460*/  LDG.E.64 R16, desc[UR6][R4.64] ;  /* 0x0000000604107981 */ /* 0x000ee2000c1e1b00 */
[----:B------:R-:W-:Y:S01]  /*1470*/  IMAD.MOV.U32 R20, RZ, RZ, 0x652b82fe ;  /* 0x652b82feff147424 */ /* 0x000fe200078e00ff */
[----:B------:R-:W-:Y:S01]  /*1480*/  UMOV UR4, 0xfefa39ef ;  /* 0xfefa39ef00047882 */ /* 0x000fe20000000000 */
[----:B------:R-:W-:Y:S01]  /*1490*/  IMAD.MOV.U32 R21, RZ, RZ, 0x3ff71547 ;  /* 0x3ff71547ff157424 */ /* 0x000fe200078e00ff */
[----:B------:R-:W-:Y:S01]  /*14a0*/  UMOV UR5, 0x3fe62e42 ;  /* 0x3fe62e4200057882 */ /* 0x000fe20000000000 */
        /* <DEDUP_REMOVED lines=20> */
[----:B------:R-:W-:Y:S01]  /*15f0*/  BSSY.RECONVERGENT B0, `(.L_x_48) ;  /* 0x0000026000007945 */ /* 0x000fe20003800200 */
[----:B--2---:R-:W-:-:S02]  /*1600*/  DADD R10, R10, -R8 ;  /* 0x000000000a0a7229 */ /* 0x004fc40000000808 */
[----:B---3--:R-:W-:-:S06]  /*1610*/  DADD R16, R16, -R8 ;  /* 0x0000000010107229 */ /* 0x008fcc0000000808 */
[-C--:B------:R-:W-:Y:S02]  /*1620*/  DFMA R12, R10, R20.reuse, 6.75539944105574400000e+15 ;  /* 0x433800000a0c742b */ /* 0x080fe40000000014 */
[----:B------:R-:W-:Y:S01]  /*1630*/  FSETP.GEU.AND P0, PT, |R11|, 4.1917929649353027344, PT ;  /* 0x4086232b0b00780b */ /* 0x000fe20003f0e200 */
[----:B------:R-:W-:-:S05]  /*1640*/  DFMA R20, R16, R20, 6.75539944105574400000e+15 ;  /* 0x433800001014742b */ /* 0x000fca0000000014 */
[----:B------:R-:W-:-:S08]  /*1650*/  DADD R18, R12, -6.75539944105574400000e+15 ;  /* 0xc33800000c127429 */ /* 0x000fd00000000000 */
[----:B------:R-:W-:-:S08]  /*1660*/  DFMA R14, R18, -UR4, R10 ;  /* 0x80000004120e7c2b */ /* 0x000fd0000800000a */
[----:B------:R-:W-:Y:S01]  /*1670*/  DFMA R18, R18, -UR8, R14 ;  /* 0x8000000812127c2b */ /* 0x000fe2000800000e */
[----:B------:R-:W-:Y:S02]  /*1680*/  IMAD.MOV.U32 R14, RZ, RZ, -0x35dec16 ;  /* 0xfca213eaff0e7424 */ /* 0x000fe400078e00ff */
[----:B------:R-:W-:-:S06]  /*1690*/  IMAD.MOV.U32 R15, RZ, RZ, 0x3e928af3 ;  /* 0x3e928af3ff0f7424 */ /* 0x000fcc00078e00ff */
[----:B------:R-:W-:-:S08]  /*16a0*/  DFMA R22, R18, UR10, R14 ;  /* 0x0000000a12167c2b */ /* 0x000fd0000800000e */
[----:B------:R-:W-:-:S08]  /*16b0*/  DFMA R22, R18, R22, UR12 ;  /* 0x0000000c12167e2b */ /* 0x000fd00008000016 */
[----:B------:R-:W-:-:S08]  /*16c0*/  DFMA R22, R18, R22, UR14 ;  /* 0x0000000e12167e2b */ /* 0x000fd00008000016 */
[----:B------:R-:W-:-:S08]  /*16d0*/  DFMA R22, R18, R22, UR16 ;  /* 0x0000001012167e2b */ /* 0x000fd00008000016 */
[----:B------:R-:W-:-:S08]  /*16e0*/  DFMA R22, R18, R22, UR18 ;  /* 0x0000001212167e2b */ /* 0x000fd00008000016 */
[----:B------:R-:W-:-:S08]  /*16f0*/  DFMA R22, R18, R22, UR20 ;  /* 0x0000001412167e2b */ /* 0x000fd00008000016 */
[----:B------:R-:W-:-:S08]  /*1700*/  DFMA R22, R18, R22, UR22 ;  /* 0x0000001612167e2b */ /* 0x000fd00008000016 */
[----:B------:R-:W-:-:S08]  /*1710*/  DFMA R22, R18, R22, UR24 ;  /* 0x0000001812167e2b */ /* 0x000fd00008000016 */
[----:B------:R-:W-:-:S08]  /*1720*/  DFMA R22, R18, R22, UR26 ;  /* 0x0000001a12167e2b */ /* 0x000fd00008000016 */
[----:B------:R-:W-:-:S08]  /*1730*/  DFMA R22, R18, R22, 1 ;  /* 0x3ff000001216742b */ /* 0x000fd00000000016 */
[----:B------:R-:W-:Y:S02]  /*1740*/  DFMA R18, R18, R22, 1 ;  /* 0x3ff000001212742b */ /* 0x000fe40000000016 */
[----:B------:R-:W-:-:S08]  /*1750*/  DADD R22, R20, -6.75539944105574400000e+15 ;  /* 0xc338000014167429 */ /* 0x000fd00000000000 */
[----:B------:R-:W-:Y:S02]  /*1760*/  IMAD R25, R12, 0x100000, R19 ;  /* 0x001000000c197824 */ /* 0x000fe400078e0213 */
[----:B------:R-:W-:Y:S01]  /*1770*/  IMAD.MOV.U32 R24, RZ, RZ, R18 ;  /* 0x000000ffff187224 */ /* 0x000fe200078e0012 */
[----:B------:R-:W-:Y:S06]  /*1780*/  @!P0 BRA `(.L_x_49) ;  /* 0x0000000000308947 */ /* 0x000fec0003800000 */
[----:B------:R-:W-:Y:S01]  /*1790*/  FSETP.GEU.AND P1, PT, |R11|, 4.2275390625, PT ;  /* 0x408748000b00780b */ /* 0x000fe20003f2e200 */
[C---:B------:R-:W-:Y:S02]  /*17a0*/  DSETP.GEU.AND P0, PT, R10.reuse, RZ, PT ;  /* 0x000000ff0a00722a */ /* 0x040fe40003f0e000 */
[----:B------:R-:W-:-:S10]  /*17b0*/  DADD R10, R10, +INF ;  /* 0x7ff000000a0a7429 */ /* 0x000fd40000000000 */
[----:B------:R-:W-:Y:S02]  /*17c0*/  @!P1 LEA.HI R13, R12, R12, RZ, 0x1 ;  /* 0x0000000c0c0d9211 */ /* 0x000fe400078f08ff */
[----:B------:R-:W-:Y:S02]  /*17d0*/  FSEL R24, R10, RZ, P0 ;  /* 0x000000ff0a187208 */ /* 0x000fe40000000000 */
[----:B------:R-:W-:Y:S02]  /*17e0*/  @!P1 SHF.R.S32.HI R13, RZ, 0x1, R13 ;  /* 0x00000001ff0d9819 */ /* 0x000fe4000001140d */
[----:B------:R-:W-:Y:S02]  /*17f0*/  FSEL R25, R11, RZ, P0 ;  /* 0x000000ff0b197208 */ /* 0x000fe40000000000 */
[----:B------:R-:W-:Y:S01]  /*1800*/  @!P1 MOV R10, RZ ;  /* 0x000000ff000a9202 */ /* 0x000fe20000000f00 */
[----:B------:R-:W-:Y:S02]  /*1810*/  @!P1 IMAD.IADD R12, R12, 0x1, -R13 ;  /* 0x000000010c0c9824 */ /* 0x000fe400078e0a0d */
[----:B------:R-:W-:-:S03]  /*1820*/  @!P1 IMAD R19, R13, 0x100000, R19 ;  /* 0x001000000d139824 */ /* 0x000fc600078e0213 */
[----:B------:R-:W-:-:S06]  /*1830*/  @!P1 LEA R11, R12, 0x3ff00000, 0x14 ;  /* 0x3ff000000c0b9811 */ /* 0x000fcc00078ea0ff */
[----:B------:R-:W-:-:S11]  /*1840*/  @!P1 DMUL R24, R18, R10 ;  /* 0x0000000a12189228 */ /* 0x000fd60000000000 */
.L_x_49:
[----:B------:R-:W-:Y:S05]  /*1850*/  BSYNC.RECONVERGENT B0 ;  /* 0x0000000000007941 */ /* 0x000fea0003800200 */
.L_x_48:
[----:B------:R-:W-:Y:S01]  /*1860*/  DFMA R10, R22, -UR4, R16 ;  /* 0x80000004160a7c2b */ /* 0x000fe20008000010 */
[----:B------:R0:W-:Y:S01]  /*1870*/  STG.E.64 desc[UR6][R4.64+-0x8], R24 ;  /* 0xfffff81804007986 */ /* 0x0001e2000c101b06 */
[----:B------:R-:W-:Y:S01]  /*1880*/  FSETP.GEU.AND P0, PT, |R17|, 4.1917929649353027344, PT ;  /* 0x4086232b1100780b */ /* 0x000fe20003f0e200 */
[----:B------:R-:W-:Y:S01]  /*1890*/  VIADD R0, R0, 0x2 ;  /* 0x0000000200007836 */ /* 0x000fe20000000000 */
[----:B------:R-:W-:Y:S01]  /*18a0*/  BSSY.RECONVERGENT B0, `(.L_x_50) ;  /* 0x000001e000007945 */ /* 0x000fe20003800200 */
[----:B------:R-:W-:-:S03]  /*18b0*/  DADD R6, R24, R6 ;  /* 0x0000000018067229 */ /* 0x000fc60000000006 */
[----:B------:R-:W-:Y:S01]  /*18c0*/  DFMA R22, R22, -UR8, R10 ;  /* 0x8000000816167c2b */ /* 0x000fe2000800000a */
[----:B------:R-:W-:-:S07]  /*18d0*/  ISETP.NE.AND P2, PT, R0, RZ, PT ;  /* 0x000000ff0000720c */ /* 0x000fce0003f45270 */
        /* <DEDUP_REMOVED lines=10> */
[----:B------:R-:W-:-:S10]  /*1980*/  DFMA R22, R22, R14, 1 ;  /* 0x3ff000001616742b */ /* 0x000fd4000000000e */
[----:B------:R-:W-:Y:S02]  /*1990*/  IMAD R11, R20, 0x100000, R23 ;  /* 0x00100000140b7824 */ /* 0x000fe400078e0217 */
[----:B------:R-:W-:Y:S01]  /*19a0*/  IMAD.MOV.U32 R10, RZ, RZ, R22 ;  /* 0x000000ffff0a7224 */ /* 0x000fe200078e0016 */
[----:B0-----:R-:W-:Y:S06]  /*19b0*/  @!P0 BRA `(.L_x_51) ;  /* 0x0000000000308947 */ /* 0x001fec0003800000 */
[----:B------:R-:W-:Y:S01]  /*19c0*/  FSETP.GEU.AND P1, PT, |R17|, 4.2275390625, PT ;  /* 0x408748001100780b */ /* 0x000fe20003f2e200 */
[C---:B------:R-:W-:Y:S02]  /*19d0*/  DADD R14, R16.reuse, +INF ;  /* 0x7ff00000100e7429 */ /* 0x040fe40000000000 */
[----:B------:R-:W-:-:S08]  /*19e0*/  DSETP.GEU.AND P0, PT, R16, RZ, PT ;  /* 0x000000ff1000722a */ /* 0x000fd00003f0e000 */
[----:B------:R-:W-:Y:S02]  /*19f0*/  FSEL R11, R15, RZ, P0 ;  /* 0x000000ff0f0b7208 */ /* 0x000fe40000000000 */
[----:B------:R-:W-:-:S04]  /*1a00*/  @!P1 LEA.HI R10, R20, R20, RZ, 0x1 ;  /* 0x00000014140a9211 */ /* 0x000fc800078f08ff */
[----:B------:R-:W-:Y:S02]  /*1a10*/  @!P1 SHF.R.S32.HI R13, RZ, 0x1, R10 ;  /* 0x00000001ff0d9819 */ /* 0x000fe4000001140a */
[----:B------:R-:W-:-:S03]  /*1a20*/  FSEL R10, R14, RZ, P0 ;  /* 0x000000ff0e0a7208 */ /* 0x000fc60000000000 */
[----:B------:R-:W-:Y:S02]  /*1a30*/  @!P1 IMAD.IADD R12, R20, 0x1, -R13 ;  /* 0x00000001140c9824 */ /* 0x000fe400078e0a0d */
[----:B------:R-:W-:-:S03]  /*1a40*/  @!P1 IMAD R23, R13, 0x100000, R23 ;  /* 0x001000000d179824 */ /* 0x000fc600078e0217 */
[----:B------:R-:W-:Y:S01]  /*1a50*/  @!P1 LEA R13, R12, 0x3ff00000, 0x14 ;  /* 0x3ff000000c0d9811 */ /* 0x000fe200078ea0ff */
[----:B------:R-:W-:-:S06]  /*1a60*/  @!P1 IMAD.MOV.U32 R12, RZ, RZ, RZ ;  /* 0x000000ffff0c9224 */ /* 0x000fcc00078e00ff */
[----:B------:R-:W-:-:S11]  /*1a70*/  @!P1 DMUL R10, R22, R12 ;  /* 0x0000000c160a9228 */ /* 0x000fd60000000000 */
.L_x_51:
[----:B------:R-:W-:Y:S05]  /*1a80*/  BSYNC.RECONVERGENT B0 ;  /* 0x0000000000007941 */ /* 0x000fea0003800200 */
.L_x_50:
[----:B------:R0:W-:Y:S01]  /*1a90*/  STG.E.64 desc[UR6][R4.64], R10 ;  /* 0x0000000a04007986 */ /* 0x0001e2000c101b06 */
[----:B------:R-:W-:Y:S01]  /*1aa0*/  IADD3 R12, P0, PT, R4, 0x10, RZ ;  /* 0x00000010040c7810 */ /* 0x000fe20007f1e0ff */
[----:B------:R-:W-:-:S04]  /*1ab0*/  DADD R6, R6, R10 ;  /* 0x0000000006067229 */ /* 0x000fc8000000000a */
[----:B------:R-:W-:Y:S01]  /*1ac0*/  IMAD.X R13, RZ, RZ, R5, P0 ;  /* 0x000000ffff0d7224 */ /* 0x000fe200000e0605 */
[----:B------:R-:W-:Y:S07]  /*1ad0*/  @P2 BRA `(.L_x_52) ;  /* 0xfffffff800542947 */ /* 0x000fee000383ffff */
.L_x_47:
[----:B------:R-:W0:Y:S02]  /*1ae0*/  LDC R0, c[0x0][0x38c] ;  /* 0x0000e300ff007b82 */ /* 0x000e240000000800 */
[----:B0-----:R-:W-:-:S04]  /*1af0*/  LOP3.LUT R4, R0, 0x1, RZ, 0xc0, !PT ;  /* 0x0000000100047812 */ /* 0x001fc800078ec0ff */
[----:B------:R-:W-:-:S13]  /*1b00*/  ISETP.NE.U32.AND P0, PT, R4, 0x1, PT ;  /* 0x000000010400780c */ /* 0x000fda0003f05070 */
[----:B------:R-:W-:Y:S05]  /*1b10*/  @P0 BRA `(.L_x_46) ;  /* 0x00000004000c0947 */ /* 0x000fea0003800000 */
[----:B------:R-:W0:Y:S01]  /*1b20*/  LDC.64 R4, c[0x0][0x380] ;  /* 0x0000e000ff047b82 */ /* 0x000e220000000a00 */
[----:B------:R-:W-:-:S04]  /*1b30*/  IMAD.IADD R27, R2, 0x1, R27 ;  /* 0x00000001021b7824 */ /* 0x000fc800078e021b */
[----:B0-----:R-:W-:-:S05]  /*1b40*/  IMAD.WIDE.U32 R4, R27, 0x8, R4 ;  /* 0x000000081b047825 */ /* 0x001fca00078e0004 */
[----:B------:R-:W2:Y:S01]  /*1b50*/  LDG.E.64 R10, desc[UR6][R4.64] ;  /* 0x00000006040a7981 */ /* 0x000ea2000c1e1b00 */
[----:B------:R-:W-:Y:S01]  /*1b60*/  UMOV UR4, 0xfefa39ef ;  /* 0xfefa39ef00047882 */ /* 0x000fe20000000000 */
[----:B------:R-:W-:Y:S01]  /*1b70*/  UMOV UR5, 0x3fe62e42 ;  /* 0x3fe62e4200057882 */ /* 0x000fe20000000000 */
[----:B------:R-:W-:Y:S01]  /*1b80*/  BSSY.RECONVERGENT B0, `(.L_x_53) ;  /* 0x000003a000007945 */ /* 0x000fe20003800200 */
[----:B--2---:R-:W-:Y:S01]  /*1b90*/  DADD R8, R10, -R8 ;  /* 0x000000000a087229 */ /* 0x004fe20000000808 */
[----:B------:R-:W-:Y:S01]  /*1ba0*/  MOV R10, 0x652b82fe ;  /* 0x652b82fe000a7802 */ /* 0x000fe20000000f00 */
[----:B------:R-:W-:-:S06]  /*1bb0*/  IMAD.MOV.U32 R11, RZ, RZ, 0x3ff71547 ;  /* 0x3ff71547ff0b7424 */ /* 0x000fcc00078e00ff */
[----:B------:R-:W-:Y:S02]  /*1bc0*/  DFMA R10, R8, R10, 6.75539944105574400000e+15 ;  /* 0x43380000080a742b */ /* 0x000fe4000000000a */
[----:B------:R-:W-:-:S06]  /*1bd0*/  FSETP.GEU.AND P0, PT, |R9|, 4.1917929649353027344, PT ;  /* 0x4086232b0900780b */ /* 0x000fcc0003f0e200 */
[----:B------:R-:W-:-:S08]  /*1be0*/  DADD R12, R10, -6.75539944105574400000e+15 ;  /* 0xc33800000a0c7429 */ /* 0x000fd00000000000 */
[----:B------:R-:W-:Y:S01]  /*1bf0*/  DFMA R14, R12, -UR4, R8 ;  /* 0x800000040c0e7c2b */ /* 0x000fe20008000008 */
[----:B------:R-:W-:Y:S01]  /*1c00*/  UMOV UR4, 0x3b39803f ;  /* 0x3b39803f00047882 */ /* 0x000fe20000000000 */
[----:B------:R-:W-:-:S06]  /*1c10*/  UMOV UR5, 0x3c7abc9e ;  /* 0x3c7abc9e00057882 */ /* 0x000fcc0000000000 */
[----:B------:R-:W-:Y:S01]  /*1c20*/  DFMA R12, R12, -UR4, R14 ;  /* 0x800000040c0c7c2b */ /* 0x000fe2000800000e */
[----:B------:R-:W-:Y:S01]  /*1c30*/  UMOV UR4, 0x69ce2bdf ;  /* 0x69ce2bdf00047882 */ /* 0x000fe20000000000 */
[----:B------:R-:W-:Y:S01]  /*1c40*/  IMAD.MOV.U32 R14, RZ, RZ, -0x35dec16 ;  /* 0xfca213eaff0e7424 */ /* 0x000fe200078e00ff */
[----:B------:R-:W-:Y:S01]  /*1c50*/  UMOV UR5, 0x3e5ade15 ;  /* 0x3e5ade1500057882 */ /* 0x000fe20000000000 */
[----:B------:R-:W-:-:S06]  /*1c60*/  IMAD.MOV.U32 R15, RZ, RZ, 0x3e928af3 ;  /* 0x3e928af3ff0f7424 */ /* 0x000fcc00078e00ff */
[----:B------:R-:W-:Y:S01]  /*1c70*/  DFMA R14, R12, UR4, R14 ;  /* 0x000000040c0e7c2b */ /* 0x000fe2000800000e */
[----:B------:R-:W-:Y:S01]  /*1c80*/  UMOV UR4, 0x62401315 ;  /* 0x6240131500047882 */ /* 0x000fe20000000000 */
[----:B------:R-:W-:-:S06]  /*1c90*/  UMOV UR5, 0x3ec71dee ;  /* 0x3ec71dee00057882 */ /* 0x000fcc0000000000 */
[----:B------:R-:W-:Y:S01]  /*1ca0*/  DFMA R14, R12, R14, UR4 ;  /* 0x000000040c0e7e2b */ /* 0x000fe2000800000e */
        /* <DEDUP_REMOVED lines=20> */
[----:B------:R-:W-:-:S08]  /*1df0*/  DFMA R14, R12, R14, UR4 ;  /* 0x000000040c0e7e2b */ /* 0x000fd0000800000e */
[----:B------:R-:W-:-:S08]  /*1e00*/  DFMA R14, R12, R14, 1 ;  /* 0x3ff000000c0e742b */ /* 0x000fd0000000000e */
[----:B------:R-:W-:-:S10]  /*1e10*/  DFMA R14, R12, R14, 1 ;  /* 0x3ff000000c0e742b */ /* 0x000fd4000000000e */
[----:B------:R-:W-:Y:S02]  /*1e20*/  IMAD R13, R10, 0x100000, R15 ;  /* 0x001000000a0d7824 */ /* 0x000fe400078e020f */
[----:B------:R-:W-:Y:S01]  /*1e30*/  IMAD.MOV.U32 R12, RZ, RZ, R14 ;  /* 0x000000ffff0c7224 */ /* 0x000fe200078e000e */
[----:B------:R-:W-:Y:S06]  /*1e40*/  @!P0 BRA `(.L_x_54) ;  /* 0x0000000000348947 */ /* 0x000fec0003800000 */
[----:B------:R-:W-:Y:S01]  /*1e50*/  FSETP.GEU.AND P1, PT, |R9|, 4.2275390625, PT ;  /* 0x408748000900780b */ /* 0x000fe20003f2e200 */
[C---:B------:R-:W-:Y:S02]  /*1e60*/  DADD R12, R8.reuse, +INF ;  /* 0x7ff00000080c7429 */ /* 0x040fe40000000000 */
[----:B------:R-:W-:-:S08]  /*1e70*/  DSETP.GEU.AND P0, PT, R8, RZ, PT ;  /* 0x000000ff0800722a */ /* 0x000fd00003f0e000 */
[----:B------:R-:W-:Y:S02]  /*1e80*/  FSEL R12, R12, RZ, P0 ;  /* 0x000000ff0c0c7208 */ /* 0x000fe40000000000 */
[----:B------:R-:W-:Y:S01]  /*1e90*/  @!P1 LEA.HI R2, R10, R10, RZ, 0x1 ;  /* 0x0000000a0a029211 */ /* 0x000fe200078f08ff */
[----:B------:R-:W-:Y:S01]  /*1ea0*/  @!P1 IMAD.MOV.U32 R8, RZ, RZ, R14 ;  /* 0x000000ffff089224 */ /* 0x000fe200078e000e */
[----:B------:R-:W-:Y:S02]  /*1eb0*/  FSEL R13, R13, RZ, P0 ;  /* 0x000000ff0d0d7208 */ /* 0x000fe40000000000 */
[----:B------:R-:W-:-:S05]  /*1ec0*/  @!P1 SHF.R.S32.HI R9, RZ, 0x1, R2 ;  /* 0x00000001ff099819 */ /* 0x000fca0000011402 */
[----:B------:R-:W-:Y:S02]  /*1ed0*/  @!P1 IMAD.IADD R10, R10, 0x1, -R9 ;  /* 0x000000010a0a9824 */ /* 0x000fe400078e0a09 */
[----:B------:R-:W-:-:S03]  /*1ee0*/  @!P1 IMAD R9, R9, 0x100000, R15 ;  /* 0x0010000009099824 */ /* 0x000fc600078e020f */
[----:B------:R-:W-:Y:S02]  /*1ef0*/  @!P1 LEA R11, R10, 0x3ff00000, 0x14 ;  /* 0x3ff000000a0b9811 */ /* 0x000fe400078ea0ff */
[----:B------:R-:W-:-:S06]  /*1f00*/  @!P1 MOV R10, RZ ;  /* 0x000000ff000a9202 */ /* 0x000fcc0000000f00 */
[----:B------:R-:W-:-:S11]  /*1f10*/  @!P1 DMUL R12, R8, R10 ;  /* 0x0000000a080c9228 */ /* 0x000fd60000000000 */
.L_x_54:
[----:B------:R-:W-:Y:S05]  /*1f20*/  BSYNC.RECONVERGENT B0 ;  /* 0x0000000000007941 */ /* 0x000fea0003800200 */
.L_x_53:
[----:B------:R0:W-:Y:S01]  /*1f30*/  STG.E.64 desc[UR6][R4.64], R12 ;  /* 0x0000000c04007986 */ /* 0x0001e2000c101b06 */
[----:B------:R-:W-:-:S11]  /*1f40*/  DADD R6, R6, R12 ;  /* 0x0000000006067229 */ /* 0x000fd6000000000c */
.L_x_46:
[----:B------:R-:W-:-:S13]  /*1f50*/  ISETP.GE.AND P0, PT, R0, 0x1, PT ;  /* 0x000000010000780c */ /* 0x000fda0003f06270 */
[----:B------:R-:W-:Y:S05]  /*1f60*/  @!P0 EXIT ;  /* 0x000000000000894d */ /* 0x000fea0003800000 */
[C---:B------:R-:W-:Y:S01]  /*1f70*/  ISETP.GE.U32.AND P0, PT, R0.reuse, 0x10, PT ;  /* 0x000000100000780c */ /* 0x040fe20003f06070 */
[----:B------:R-:W-:Y:S01]  /*1f80*/  IMAD R2, R3, R0, RZ ;  /* 0x0000000003027224 */ /* 0x000fe200078e02ff */
[----:B------:R-:W-:Y:S01]  /*1f90*/  LOP3.LUT R23, R0, 0xf, RZ, 0xc0, !PT ;  /* 0x0000000f00177812 */ /* 0x000fe200078ec0ff */
[----:B------:R-:W-:-:S10]  /*1fa0*/  IMAD.MOV.U32 R3, RZ, RZ, RZ ;  /* 0x000000ffff037224 */ /* 0x000fd400078e00ff */
[----:B------:R-:W-:Y:S05]  /*1fb0*/  @!P0 BRA `(.L_x_55) ;  /* 0x0000001400f48947 */ /* 0x000fea0003800000 */
[----:B0-----:R-:W0:Y:S01]  /*1fc0*/  LDC.64 R4, c[0x0][0x380] ;  /* 0x0000e000ff047b82 */ /* 0x001e220000000a00 */
[----:B------:R-:W-:-:S05]  /*1fd0*/  LOP3.LUT R3, R0, 0x7ffffff0, RZ, 0xc0, !PT ;  /* 0x7ffffff000037812 */ /* 0x000fca00078ec0ff */
[----:B------:R-:W-:Y:S02]  /*1fe0*/  IMAD.MOV R22, RZ, RZ, -R3 ;  /* 0x000000ffff167224 */ /* 0x000fe400078e0a03 */
[----:B0-----:R-:W-:-:S03]  /*1ff0*/  IMAD.WIDE.U32 R4, R2, 0x8, R4 ;  /* 0x0000000802047825 */ /* 0x001fc600078e0004 */
[----:B------:R-:W-:-:S05]  /*2000*/  IADD3 R4, P0, PT, R4, 0x40, RZ ;  /* 0x0000004004047810 */ /* 0x000fca0007f1e0ff */
[----:B------:R-:W-:-:S08]  /*2010*/  IMAD.X R5, RZ, RZ, R5, P0 ;  /* 0x000000ffff057224 */ /* 0x000fd000000e0605 */
.L_x_88:
[----:B-1----:R-:W-:Y:S02]  /*2020*/  IMAD.MOV.U32 R20, RZ, RZ, R4 ;  /* 0x000000ffff147224 */ /* 0x002fe400078e0004 */
[----:B------:R-:W-:-:S05]  /*2030*/  IMAD.MOV.U32 R21, RZ, RZ, R5 ;  /* 0x000000ffff157224 */ /* 0x000fca00078e0005 */
[----:B------:R-:W2:Y:S01]  /*2040*/  LDG.E.64 R12, desc[UR6][R20.64+-0x40] ;  /* 0xffffc006140c7981 */ /* 0x000ea2000c1e1b00 */
[----:B------:R-:W0:Y:S01]  /*2050*/  MUFU.RCP64H R5, R7 ;  /* 0x0000000700057308 */ /* 0x000e220000001800 */
[----:B------:R-:W-:Y:S01]  /*2060*/  IMAD.MOV.U32 R4, RZ, RZ, 0x1 ;  /* 0x00000001ff047424 */ /* 0x000fe200078e00ff */
[----:B------:R-:W-:Y:S01]  /*2070*/  BSSY.RECONVERGENT B1, `(.L_x_56) ;  /* 0x0000015000017945 */ /* 0x000fe20003800200 */
[----:B------:R-:W-:-:S05]  /*2080*/  VIADD R22, R22, 0x10 ;  /* 0x0000001016167836 */ /* 0x000fca0000000000 */
[----:B------:R-:W-:Y:S01]  /*2090*/  ISETP.NE.AND P1, PT, R22, RZ, PT ;  /* 0x000000ff1600720c */ /* 0x000fe20003f25270 */
[----:B0-----:R-:W-:-:S08]  /*20a0*/  DFMA R8, R4, -R6, 1 ;  /* 0x3ff000000408742b */ /* 0x001fd00000000806 */
[----:B------:R-:W-:-:S08]  /*20b0*/  DFMA R8, R8, R8, R8 ;  /* 0x000000080808722b */ /* 0x000fd00000000008 */
[----:B------:R-:W-:-:S08]  /*20c0*/  DFMA R8, R4, R8, R4 ;  /* 0x000000080408722b */ /* 0x000fd00000000004 */
[----:B------:R-:W-:-:S08]  /*20d0*/  DFMA R4, R8, -R6, 1 ;  /* 0x3ff000000804742b */ /* 0x000fd00000000806 */
[----:B------:R-:W-:-:S08]  /*20e0*/  DFMA R4, R8, R4, R8 ;  /* 0x000000040804722b */ /* 0x000fd00000000008 */
[----:B--2---:R-:W-:Y:S01]  /*20f0*/  DMUL R8, R12, R4 ;  /* 0x000000040c087228 */ /* 0x004fe20000000000 */
[----:B------:R-:W-:-:S07]  /*2100*/  FSETP.GEU.AND P2, PT, |R13|, 6.5827683646048100446e-37, PT ;  /* 0x036000000d00780b */ /* 0x000fce0003f4e200 */
[----:B------:R-:W-:-:S08]  /*2110*/  DFMA R10, R8, -R6, R12 ;  /* 0x80000006080a722b */ /* 0x000fd0000000000c */
[----:B------:R-:W-:-:S10]  /*2120*/  DFMA R4, R4, R10, R8 ;  /* 0x0000000a0404722b */ /* 0x000fd40000000008 */
[----:B------:R-:W-:-:S05]  /*2130*/  FFMA R0, RZ, R7, R5 ;  /* 0x00000007ff007223 */ /* 0x000fca0000000005 */
[----:B------:R-:W-:-:S13]  /*2140*/  FSETP.GT.AND P0, PT, |R0|, 1.469367938527859385e-39, PT ;  /* 0x001000000000780b */ /* 0x000fda0003f04200 */
[----:B------:R-:W-:Y:S05]  /*2150*/  @P0 BRA P2, `(.L_x_57) ;  /* 0x0000000000180947 */ /* 0x000fea0001000000 */
[----:B------:R-:W-:Y:S01]  /*2160*/  IMAD.MOV.U32 R10, RZ, RZ, R6 ;  /* 0x000000ffff0a7224 */ /* 0x000fe200078e0006 */
[----:B------:R-:W-:Y:S02]  /*2170*/  MOV R11, R7 ;  /* 0x00000007000b7202 */ /* 0x000fe40000000f00 */
[----:B------:R-:W-:-:S07]  /*2180*/  MOV R0, 0x21a0 ;  /* 0x000021a000007802 */ /* 0x000fce0000000f00 */
[----:B------:R-:W-:Y:S05]  /*2190*/  CALL.REL.NOINC `($__internal_3_$__cuda_sm20_div_rn_f64_full) ;  /* 0x0000002800e47944 */ /* 0x000fea0003c00000 */
[----:B------:R-:W-:Y:S02]  /*21a0*/  IMAD.MOV.U32 R4, RZ, RZ, R8 ;  /* 0x000000ffff047224 */ /* 0x000fe400078e0008 */
[----:B------:R-:W-:-:S07]  /*21b0*/  IMAD.MOV.U32 R5, RZ, RZ, R9 ;  /* 0x000000ffff057224 */ /* 0x000fce00078e0009 */
.L_x_57:
[----:B------:R-:W-:Y:S05]  /*21c0*/  BSYNC.RECONVERGENT B1 ;  /* 0x0000000000017941 */ /* 0x000fea0003800200 */
.L_x_56:
[----:B------:R-:W2:Y:S01]  /*21d0*/  LDG.E.64 R12, desc[UR6][R20.64+-0x38] ;  /* 0xffffc806140c7981 */ /* 0x000ea2000c1e1b00 */
[----:B------:R-:W0:Y:S01]  /*21e0*/  MUFU.RCP64H R9, R7 ;  /* 0x0000000700097308 */ /* 0x000e220000001800 */
[----:B------:R-:W-:Y:S01]  /*21f0*/  IMAD.MOV.U32 R8, RZ, RZ, 0x1 ;  /* 0x00000001ff087424 */ /* 0x000fe200078e00ff */
[----:B------:R-:W-:Y:S01]  /*2200*/  BSSY.RECONVERGENT B1, `(.L_x_58) ;  /* 0x0000012000017945 */ /* 0x000fe20003800200 */
[----:B------:R1:W-:Y:S04]  /*2210*/  STG.E.64 desc[UR6][R20.64+-0x40], R4 ;  /* 0xffffc00414007986 */ /* 0x0003e8000c101b06 */
        /* <DEDUP_REMOVED lines=11> */
[----:B-1----:R-:W-:Y:S05]  /*22d0*/  @P0 BRA P2, `(.L_x_59) ;  /* 0x0000000000100947 */ /* 0x002fea0001000000 */
[----:B------:R-:W-:Y:S01]  /*22e0*/  IMAD.MOV.U32 R10, RZ, RZ, R6 ;  /* 0x000000ffff0a7224 */ /* 0x000fe200078e0006 */
[----:B------:R-:W-:Y:S01]  /*22f0*/  MOV R0, 0x2320 ;  /* 0x0000232000007802 */ /* 0x000fe20000000f00 */
[----:B------:R-:W-:-:S07]  /*2300*/  IMAD.MOV.U32 R11, RZ, RZ, R7 ;  /* 0x000000ffff0b7224 */ /* 0x000fce00078e0007 */
[----:B------:R-:W-:Y:S05]  /*2310*/  CALL.REL.NOINC `($__internal_3_$__cuda_sm20_div_rn_f64_full) ;  /* 0x0000002800847944 */ /* 0x000fea0003c00000 */
.L_x_59:
[----:B------:R-:W-:Y:S05]  /*2320*/  BSYNC.RECONVERGENT B1 ;  /* 0x0000000000017941 */ /* 0x000fea0003800200 */
.L_x_58:
        /* <DEDUP_REMOVED lines=21> */
[----:B------:R-:W-:Y:S01]  /*2480*/  MOV R4, R8 ;  /* 0x0000000800047202 */ /* 0x000fe20000000f00 */
[----:B------:R-:W-:-:S07]  /*2490*/  IMAD.MOV.U32 R5, RZ, RZ, R9 ;  /* 0x000000ffff057224 */ /* 0x000fce00078e0009 */
.L_x_61:
[----:B------:R-:W-:Y:S05]  /*24a0*/  BSYNC.RECONVERGENT B1 ;  /* 0x0000000000017941 */ /* 0x000fea0003800200 */
.L_x_60:
        /* <DEDUP_REMOVED lines=21> */
.L_x_63:
[----:B------:R-:W-:Y:S05]  /*2600*/  BSYNC.RECONVERGENT B1 ;  /* 0x0000000000017941 */ /* 0x000fea0003800200 */
.L_x_62:
        /* <DEDUP_REMOVED lines=21> */
[----:B------:R-:W-:Y:S01]  /*2760*/  IMAD.MOV.U32 R4, RZ, RZ, R8 ;  /* 0x000000ffff047224 */ /* 0x000fe200078e0008 */
[----:B------:R-:W-:-:S07]  /*2770*/  MOV R5, R9 ;  /* 0x0000000900057202 */ /* 0x000fce0000000f00 */
.L_x_65:
[----:B------:R-:W-:Y:S05]  /*2780*/  BSYNC.RECONVERGENT B1 ;  /* 0x0000000000017941 */ /* 0x000fea0003800200 */
.L_x_64:
        /* <DEDUP_REMOVED lines=21> */
.L_x_67:
[----:B------:R-:W-:Y:S05]  /*28e0*/  BSYNC.RECONVERGENT B1 ;  /* 0x0000000000017941 */ /* 0x000fea0003800200 */
.L_x_66:
        /* <DEDUP_REMOVED lines=21> */
[----:B------:R-:W-:Y:S02]  /*2a40*/  IMAD.MOV.U32 R4, RZ, RZ, R8 ;  /* 0x000000ffff047224 */ /* 0x000fe400078e0008 */
[----:B------:R-:W-:-:S07]  /*2a50*/  IMAD.MOV.U32 R5, RZ, RZ, R9 ;  /* 0x000000ffff057224 */ /* 0x000fce00078e0009 */
.L_x_69:
[----:B------:R-:W-:Y:S05]  /*2a60*/  BSYNC.RECONVERGENT B1 ;  /* 0x0000000000017941 */ /* 0x000fea0003800200 */
.L_x_68:
[----:B------:R-:W2:Y:S01]  /*2a70*/  LDG.E.64 R12, desc[UR6][R20.64+-0x8] ;  /* 0xfffff806140c7981 */ /* 0x000ea2000c1e1b00 */
[----:B------:R-:W0:Y:S01]  /*2a80*/  MUFU.RCP64H R9, R7 ;  /* 0x0000000700097308 */ /* 0x000e220000001800 */
[----:B------:R-:W-:Y:S01]  /*2a90*/  MOV R8, 0x1 ;  /* 0x0000000100087802 */ /* 0x000fe20000000f00 */
        /* <DEDUP_REMOVED lines=18> */
.L_x_71:
[----:B------:R-:W-:Y:S05]  /*2bc0*/  BSYNC.RECONVERGENT B1 ;  /* 0x0000000000017941 */ /* 0x000fea0003800200 */
.L_x_70:
        /* <DEDUP_REMOVED lines=23> */
.L_x_73:
[----:B------:R-:W-:Y:S05]  /*2d40*/  BSYNC.RECONVERGENT B1 ;  /* 0x0000000000017941 */ /* 0x000fea0003800200 */
.L_x_72:
        /* <DEDUP_REMOVED lines=17> */
[----:B------:R-:W-:Y:S01]  /*2e60*/  MOV R10, R6 ;  /* 0x00000006000a7202 */ /* 0x000fe20000000f00 */
[----:B------:R-:W-:Y:S01]  /*2e70*/  IMAD.MOV.U32 R11, RZ, RZ, R7 ;  /* 0x000000ffff0b7224 */ /* 0x000fe200078e0007 */
[----:B------:R-:W-:-:S07]  /*2e80*/  MOV R0, 0x2ea0 ;  /* 0x00002ea000007802 */ /* 0x000fce0000000f00 */
[----:B------:R-:W-:Y:S05]  /*2e90*/  CALL.REL.NOINC `($__internal_3_$__cuda_sm20_div_rn_f64_full) ;  /* 0x0000001c00a47944 */ /* 0x000fea0003c00000 */
.L_x_75:
[----:B------:R-:W-:Y:S05]  /*2ea0*/  BSYNC.RECONVERGENT B1 ;  /* 0x0000000000017941 */ /* 0x000fea0003800200 */
.L_x_74:
        /* <DEDUP_REMOVED lines=23> */
.L_x_77:
[----:B------:R-:W-:Y:S05]  /*3020*/  BSYNC.RECONVERGENT B1 ;  /* 0x0000000000017941 */ /* 0x000fea0003800200 */
.L_x_76:
        /* <DEDUP_REMOVED lines=18> */
[----:B------:R-:W-:Y:S02]  /*3150*/  MOV R11, R7 ;  /* 0x00000007000b7202 */ /* 0x000fe40000000f00 */
[----:B------:R-:W-:-:S07]  /*3160*/  MOV R0, 0x3180 ;  /* 0x0000318000007802 */ /* 0x000fce0000000f00 */
[----:B------:R-:W-:Y:S05]  /*3170*/  CALL.REL.NOINC `($__internal_3_$__cuda_sm20_div_rn_f64_full) ;  /* 0x0000001800ec7944 */ /* 0x000fea0003c00000 */
.L_x_79:
[----:B------:R-:W-:Y:S05]  /*3180*/  BSYNC.RECONVERGENT B1 ;  /* 0x0000000000017941 */ /* 0x000fea0003800200 */
.L_x_78:
        /* <DEDUP_REMOVED lines=23> */
.L_x_81:
[----:B------:R-:W-:Y:S05]  /*3300*/  BSYNC.RECONVERGENT B1 ;  /* 0x0000000000017941 */ /* 0x000fea0003800200 */
.L_x_80:
        /* <DEDUP_REMOVED lines=21> */
.L_x_83:
[----:B------:R-:W-:Y:S05]  /*3460*/  BSYNC.RECONVERGENT B1 ;  /* 0x0000000000017941 */ /* 0x000fea0003800200 */
.L_x_82:
        /* <DEDUP_REMOVED lines=23> */
.L_x_85:
[----:B------:R-:W-:Y:S05]  /*35e0*/  BSYNC.RECONVERGENT B1 ;  /* 0x0000000000017941 */ /* 0x000fea0003800200 */
.L_x_84:
        /* <DEDUP_REMOVED lines=21> */
.L_x_87:
[----:B------:R-:W-:Y:S05]  /*3740*/  BSYNC.RECONVERGENT B1 ;  /* 0x0000000000017941 */ /* 0x000fea0003800200 */
.L_x_86:
[----:B------:R1:W-:Y:S01]  /*3750*/  STG.E.64 desc[UR6][R20.64+0x38], R8 ;  /* 0x0000380814007986 */ /* 0x0003e2000c101b06 */
[----:B------:R-:W-:-:S05]  /*3760*/  IADD3 R4, P0, PT, R20, 0x80, RZ ;  /* 0x0000008014047810 */ /* 0x000fca0007f1e0ff */
[----:B------:R-:W-:Y:S01]  /*3770*/  IMAD.X R5, RZ, RZ, R21, P0 ;  /* 0x000000ffff057224 */ /* 0x000fe200000e0615 */
[----:B------:R-:W-:Y:S07]  /*3780*/  @P1 BRA `(.L_x_88) ;  /* 0xffffffe800241947 */ /* 0x000fee000383ffff */
.L_x_55:
[----:B------:R-:W-:-:S13]  /*3790*/  ISETP.NE.AND P0, PT, R23, RZ, PT ;  /* 0x000000ff1700720c */ /* 0x000fda0003f05270 */
[----:B------:R-:W-:Y:S05]  /*37a0*/  @!P0 EXIT ;  /* 0x000000000000894d */ /* 0x000fea0003800000 */
[----:B------:R-:W2:Y:S01]  /*37b0*/  LDCU UR4, c[0x0][0x38c] ;  /* 0x00007180ff0477ac */ /* 0x000ea20008000800 */
[----:B------:R-:W-:Y:S01]  /*37c0*/  ISETP.GE.U32.AND P0, PT, R23, 0x8, PT ;  /* 0x000000081700780c */ /* 0x000fe20003f06070 */
[----:B--2---:R-:W-:-:S12]  /*37d0*/  ULOP3.LUT UR4, UR4, 0x7, URZ, 0xc0, !UPT ;  /* 0x0000000704047892 */ /* 0x004fd8000f8ec0ff */
[----:B------:R-:W-:Y:S05]  /*37e0*/  @!P0 BRA `(.L_x_89) ;  /* 0x0000000c000c8947 */ /* 0x000fea0003800000 */
[----:B------:R-:W2:Y:S01]  /*37f0*/  LDC.64 R22, c[0x0][0x380] ;  /* 0x0000e000ff167b82 */ /* 0x000ea20000000a00 */
[----:B0-----:R-:W-:-:S05]  /*3800*/  IADD3 R5, PT, PT, R2, R3, RZ ;  /* 0x0000000302057210 */ /* 0x001fca0007ffe0ff */
[----:B--2---:R-:W-:-:S05]  /*3810*/  IMAD.WIDE.U32 R22, R5, 0x8, R22 ;  /* 0x0000000805167825 */ /* 0x004fca00078e0016 */
[----:B------:R-:W2:Y:S01]  /*3820*/  LDG.E.64 R12, desc[UR6][R22.64] ;  /* 0x00000006160c7981 */ /* 0x000ea2000c1e1b00 */
[----:B------:R-:W1:Y:S01]  /*3830*/  MUFU.RCP64H R5, R7 ;  /* 0x0000000700057308 */ /* 0x000e620000001800 */
[----:B------:R-:W-:Y:S01]  /*3840*/  IMAD.MOV.U32 R4, RZ, RZ, 0x1 ;  /* 0x00000001ff047424 */ /* 0x000fe200078e00ff */
[----:B------:R-:W-:Y:S05]  /*3850*/  BSSY.RECONVERGENT B1, `(.L_x_90) ;  /* 0x0000013000017945 */ /* 0x000fea0003800200 */
[----:B-1----:R-:W-:-:S08]  /*3860*/  DFMA R8, R4, -R6, 1 ;  /* 0x3ff000000408742b */ /* 0x002fd00000000806 */
        /* <DEDUP_REMOVED lines=12> */
[----:B------:R-:W-:Y:S01]  /*3930*/  MOV R0, 0x3960 ;  /* 0x0000396000007802 */ /* 0x000fe20000000f00 */
[----:B------:R-:W-:-:S07]  /*3940*/  IMAD.MOV.U32 R11, RZ, RZ, R7 ;  /* 0x000000ffff0b7224 */ /* 0x000fce00078e0007 */
[----:B------:R-:W-:Y:S05]  /*3950*/  CALL.REL.NOINC `($__internal_3_$__cuda_sm20_div_rn_f64_full) ;  /* 0x0000001000f47944 */ /* 0x000fea0003c00000 */
[----:B------:R-:W-:Y:S02]  /*3960*/  IMAD.MOV.U32 R4, RZ, RZ, R8 ;  /* 0x000000ffff047224 */ /* 0x000fe400078e0008 */
[----:B------:R-:W-:-:S07]  /*3970*/  IMAD.MOV.U32 R5, RZ, RZ, R9 ;  /* 0x000000ffff057224 */ /* 0x000fce00078e0009 */
.L_x_91:
[----:B------:R-:W-:Y:S05]  /*3980*/  BSYNC.RECONVERGENT B1 ;  /* 0x0000000000017941 */ /* 0x000fea0003800200 */
.L_x_90:
[----:B------:R-:W0:Y:S01]  /*3990*/  LDCU.64 UR8, c[0x0][0x380] ;  /* 0x00007000ff0877ac */ /* 0x000e220008000a00 */
[----:B------:R-:W-:Y:S01]  /*39a0*/  IADD3 R0, P0, PT, R2, R3, RZ ;  /* 0x0000000302007210 */ /* 0x000fe20007f1e0ff */
[----:B------:R1:W-:Y:S04]  /*39b0*/  STG.E.64 desc[UR6][R22.64], R4 ;  /* 0x0000000416007986 */ /* 0x0003e8000c101b06 */
[----:B------:R-:W-:Y:S01]  /*39c0*/  IMAD.X R9, RZ, RZ, RZ, P0 ;  /* 0x000000ffff097224 */ /* 0x000fe200000e06ff */
[----:B0-----:R-:W-:-:S04]  /*39d0*/  LEA R20, P0, R0, UR8, 0x3 ;  /* 0x0000000800147c11 */ /* 0x001fc8000f8018ff */
[----:B------:R-:W-:-:S05]  /*39e0*/  LEA.HI.X R21, R0, UR9, R9, 0x3, P0 ;  /* 0x0000000900157c11 */ /* 0x000fca00080f1c09 */
[----:B------:R-:W2:Y:S01]  /*39f0*/  LDG.E.64 R12, desc[UR6][R20.64+0x8] ;  /* 0x00000806140c7981 */ /* 0x000ea2000c1e1b00 */
[----:B------:R-:W0:Y:S01]  /*3a00*/  MUFU.RCP64H R9, R7 ;  /* 0x0000000700097308 */ /* 0x000e220000001800 */
[----:B------:R-:W-:Y:S01]  /*3a10*/  IMAD.MOV.U32 R8, RZ, RZ, 0x1 ;  /* 0x00000001ff087424 */ /* 0x000fe200078e00ff */
[----:B------:R-:W-:Y:S05]  /*3a20*/  BSSY.RECONVERGENT B1, `(.L_x_92) ;  /* 0x0000013000017945 */ /* 0x000fea0003800200 */
        /* <DEDUP_REMOVED lines=8> */
[----:B-1----:R-:W-:-:S10]  /*3ab0*/  DFMA R4, R14, R10, R8 ;  /* 0x0000000a0e04722b */ /* 0x002fd40000000008 */
        /* <DEDUP_REMOVED lines=9> */
.L_x_93:
[----:B------:R-:W-:Y:S05]  /*3b50*/  BSYNC.RECONVERGENT B1 ;  /* 0x0000000000017941 */ /* 0x000fea0003800200 */
.L_x_92:
        /* <DEDUP_REMOVED lines=21> */
.L_x_95:
[----:B------:R-:W-:Y:S05]  /*3cb0*/  BSYNC.RECONVERGENT B1 ;  /* 0x0000000000017941 */ /* 0x000fea0003800200 */
.L_x_94:
        /* <DEDUP_REMOVED lines=23> */
.L_x_97:
[----:B------:R-:W-:Y:S05]  /*3e30*/  BSYNC.RECONVERGENT B1 ;  /* 0x0000000000017941 */ /* 0x000fea0003800200 */
.L_x_96:
        /* <DEDUP_REMOVED lines=21> */
.L_x_99:
[----:B------:R-:W-:Y:S05]  /*3f90*/  BSYNC.RECONVERGENT B1 ;  /* 0x0000000000017941 */ /* 0x000fea0003800200 */
.L_x_98:
        /* <DEDUP_REMOVED lines=23> */
.L_x_101:
[----:B------:R-:W-:Y:S05]  /*4110*/  BSYNC.RECONVERGENT B1 ;  /* 0x0000000000017941 */ /* 0x000fea0003800200 */
.L_x_100:
        /* <DEDUP_REMOVED lines=21> */
.L_x_103:
[----:B------:R-:W-:Y:S05]  /*4270*/  BSYNC.RECONVERGENT B1 ;  /* 0x0000000000017941 */ /* 0x000fea0003800200 */
.L_x_102:
        /* <DEDUP_REMOVED lines=23> */
.L_x_105:
[----:B------:R-:W-:Y:S05]  /*43f0*/  BSYNC.RECONVERGENT B1 ;  /* 0x0000000000017941 */ /* 0x000fea0003800200 */
.L_x_104:
[----:B------:R2:W-:Y:S01]  /*4400*/  STG.E.64 desc[UR6][R20.64+0x38], R4 ;  /* 0x0000380414007986 */ /* 0x0005e2000c101b06 */
[----:B------:R-:W-:-:S07]  /*4410*/  IADD3 R3, PT, PT, R3, 0x8, RZ ;  /* 0x0000000803037810 */ /* 0x000fce0007ffe0ff */
.L_x_89:
[----:B------:R-:W-:-:S13]  /*4420*/  ISETP.NE.AND P0, PT, RZ, UR4, PT ;  /* 0x00000004ff007c0c */ /* 0x000fda000bf05270 */
[----:B------:R-:W-:Y:S05]  /*4430*/  @!P0 EXIT ;  /* 0x000000000000894d */ /* 0x000fea0003800000 */
[----:B------:R-:W3:Y:S01]  /*4440*/  LDCU UR5, c[0x0][0x38c] ;  /* 0x00007180ff0577ac */ /* 0x000ee20008000800 */
[----:B------:R-:W-:Y:S02]  /*4450*/  UISETP.GE.U32.AND UP0, UPT, UR4, 0x4, UPT ;  /* 0x000000040400788c */ /* 0x000fe4000bf06070 */
[----:B---3--:R-:W-:-:S07]  /*4460*/  ULOP3.LUT UR5, UR5, 0x3, URZ, 0xc0, !UPT ;  /* 0x0000000305057892 */ /* 0x008fce000f8ec0ff */
[----:B------:R-:W-:Y:S05]  /*4470*/  BRA.U !UP0, `(.L_x_106) ;  /* 0x00000005089c7547 */ /* 0x000fea000b800000 */
[----:B------:R-:W3:Y:S01]  /*4480*/  LDC.64 R22, c[0x0][0x380] ;  /* 0x0000e000ff167b82 */ /* 0x000ee20000000a00 */
[----:B0-2---:R-:W-:-:S04]  /*4490*/  IMAD.IADD R5, R2, 0x1, R3 ;  /* 0x0000000102057824 */ /* 0x005fc800078e0203 */
[----:B---3--:R-:W-:-:S05]  /*44a0*/  IMAD.WIDE.U32 R22, R5, 0x8, R22 ;  /* 0x0000000805167825 */ /* 0x008fca00078e0016 */
        /* <DEDUP_REMOVED lines=22> */
.L_x_108:
[----:B------:R-:W-:Y:S05]  /*4610*/  BSYNC.RECONVERGENT B1 ;  /* 0x0000000000017941 */ /* 0x000fea0003800200 */
.L_x_107:
        /* <DEDUP_REMOVED lines=22> */
[----:B------:R-:W-:Y:S01]  /*4780*/  MOV R10, R6 ;  /* 0x00000006000a7202 */ /* 0x000fe20000000f00 */
[----:B------:R-:W-:Y:S01]  /*4790*/  IMAD.MOV.U32 R11, RZ, RZ, R7 ;  /* 0x000000ffff0b7224 */ /* 0x000fe200078e0007 */
[----:B------:R-:W-:-:S07]  /*47a0*/  MOV R0, 0x47c0 ;  /* 0x000047c000007802 */ /* 0x000fce0000000f00 */
[----:B------:R-:W-:Y:S05]  /*47b0*/  CALL.REL.NOINC `($__internal_3_$__cuda_sm20_div_rn_f64_full) ;  /* 0x00000004005c7944 */ /* 0x000fea0003c00000 */
[----:B------:R-:W-:Y:S02]  /*47c0*/  IMAD.MOV.U32 R4, RZ, RZ, R8 ;  /* 0x000000ffff047224 */ /* 0x000fe400078e0008 */
[----:B------:R-:W-:-:S07]  /*47d0*/  IMAD.MOV.U32 R5, RZ, RZ, R9 ;  /* 0x000000ffff057224 */ /* 0x000fce00078e0009 */
.L_x_110:
[----:B------:R-:W-:Y:S05]  /*47e0*/  BSYNC.RECONVERGENT B1 ;  /* 0x0000000000017941 */ /* 0x000fea0003800200 */
.L_x_109:
        /* <DEDUP_REMOVED lines=21> */
.L_x_112:
[----:B------:R-:W-:Y:S05]  /*4940*/  BSYNC.RECONVERGENT B1 ;  /* 0x0000000000017941 */ /* 0x000fea0003800200 */
.L_x_111:
        /* <DEDUP_REMOVED lines=21> */
[----:B------:R-:W-:Y:S02]  /*4aa0*/  IMAD.MOV.U32 R4, RZ, RZ, R8 ;  /* 0x000000ffff047224 */ /* 0x000fe400078e0008 */
[----:B------:R-:W-:-:S07]  /*4ab0*/  IMAD.MOV.U32 R5, RZ, RZ, R9 ;  /* 0x000000ffff057224 */ /* 0x000fce00078e0009 */
.L_x_114:
[----:B------:R-:W-:Y:S05]  /*4ac0*/  BSYNC.RECONVERGENT B1 ;  /* 0x0000000000017941 */ /* 0x000fea0003800200 */
.L_x_113:
[----:B------:R3:W-:Y:S01]  /*4ad0*/  STG.E.64 desc[UR6][R20.64+0x18], R4 ;  /* 0x0000180414007986 */ /* 0x0007e2000c101b06 */
[----:B------:R-:W-:-:S07]  /*4ae0*/  VIADD R3, R3, 0x4 ;  /* 0x0000000403037836 */ /* 0x000fce0000000000 */
.L_x_106:
[----:B------:R-:W-:-:S13]  /*4af0*/  ISETP.NE.AND P0, PT, RZ, UR5, PT ;  /* 0x00000005ff007c0c */ /* 0x000fda000bf05270 */
[----:B------:R-:W-:Y:S05]  /*4b00*/  @!P0 EXIT ;  /* 0x000000000000894d */ /* 0x000fea0003800000 */
[----:B0-23--:R-:W0:Y:S01]  /*4b10*/  LDC.64 R4, c[0x0][0x380] ;  /* 0x0000e000ff047b82 */ /* 0x00de220000000a00 */
[----:B------:R-:W-:Y:S01]  /*4b20*/  IMAD.IADD R3, R2, 0x1, R3 ;  /* 0x0000000102037824 */ /* 0x000fe200078e0203 */
[----:B------:R-:W-:-:S03]  /*4b30*/  UIADD3 UR4, UPT, UPT, -UR5, URZ, URZ ;  /* 0x000000ff05047290 */ /* 0x000fc6000fffe1ff */
[----:B0-----:R-:W-:-:S09]  /*4b40*/  IMAD.WIDE.U32 R2, R3, 0x8, R4 ;  /* 0x0000000803027825 */ /* 0x001fd200078e0004 */
.L_x_117:
[----:B------:R-:W2:Y:S01]  /*4b50*/  LDG.E.64 R12, desc[UR6][R2.64] ;  /* 0x00000006020c7981 */ /* 0x000ea2000c1e1b00 */
[----:B------:R-:W1:Y:S01]  /*4b60*/  MUFU.RCP64H R5, R7 ;  /* 0x0000000700057308 */ /* 0x000e620000001800 */
[----:B------:R-:W-:Y:S01]  /*4b70*/  IMAD.MOV.U32 R4, RZ, RZ, 0x1 ;  /* 0x00000001ff047424 */ /* 0x000fe200078e00ff */
[----:B------:R-:W-:Y:S01]  /*4b80*/  UIADD3 UR4, UPT, UPT, UR4, 0x1, URZ ;  /* 0x0000000104047890 */ /* 0x000fe2000fffe0ff */
[----:B------:R-:W-:Y:S03]  /*4b90*/  BSSY.RECONVERGENT B1, `(.L_x_115) ;  /* 0x0000014000017945 */ /* 0x000fe60003800200 */
[----:B------:R-:W-:Y:S01]  /*4ba0*/  UISETP.NE.AND UP0, UPT, UR4, URZ, UPT ;  /* 0x000000ff0400728c */ /* 0x000fe2000bf05270 */
        /* <DEDUP_REMOVED lines=16> */
[----:B------:R-:W-:Y:S01]  /*4cb0*/  IMAD.MOV.U32 R4, RZ, RZ, R8 ;  /* 0x000000ffff047224 */ /* 0x000fe200078e0008 */
[----:B------:R-:W-:-:S07]  /*4cc0*/  MOV R5, R9 ;  /* 0x0000000900057202 */ /* 0x000fce0000000f00 */
.L_x_116:
[----:B------:R-:W-:Y:S05]  /*4cd0*/  BSYNC.RECONVERGENT B1 ;  /* 0x0000000000017941 */ /* 0x000fea0003800200 */
.L_x_115:
[----:B------:R0:W-:Y:S02]  /*4ce0*/  STG.E.64 desc[UR6][R2.64], R4 ;  /* 0x0000000402007986 */ /* 0x0001e4000c101b06 */
[----:B0-----:R-:W-:-:S05]  /*4cf0*/  IADD3 R2, P0, PT, R2, 0x8, RZ ;  /* 0x0000000802027810 */ /* 0x001fca0007f1e0ff */
[----:B------:R-:W-:Y:S01]  /*4d00*/  IMAD.X R3, RZ, RZ, R3, P0 ;  /* 0x000000ffff037224 */ /* 0x000fe200000e0603 */
[----:B------:R-:W-:Y:S07]  /*4d10*/  BRA.U UP0, `(.L_x_117) ;  /* 0xfffffffd008c7547 */ /* 0x000fee000b83ffff */
[----:B------:R-:W-:Y:S05]  /*4d20*/  EXIT ;  /* 0x000000000000794d */ /* 0x000fea0003800000 */
        .weak           $__internal_3_$__cuda_sm20_div_rn_f64_full
        .type           $__internal_3_$__cuda_sm20_div_rn_f64_full,@function
        .size           $__internal_3_$__cuda_sm20_div_rn_f64_full,(.L_x_138 - $__internal_3_$__cuda_sm20_div_rn_f64_full)
$__internal_3_$__cuda_sm20_div_rn_f64_full:
[C---:B------:R-:W-:Y:S01]  /*4d30*/  FSETP.GEU.AND P0, PT, |R11|.reuse, 1.469367938527859385e-39, PT ;  /* 0x001000000b00780b */ /* 0x040fe20003f0e200 */
[----:B------:R-:W-:Y:S01]  /*4d40*/  IMAD.MOV.U32 R14, RZ, RZ, 0x1 ;  /* 0x00000001ff0e7424 */ /* 0x000fe200078e00ff */
[----:B------:R-:W-:Y:S01]  /*4d50*/  LOP3.LUT R8, R11, 0x800fffff, RZ, 0xc0, !PT ;  /* 0x800fffff0b087812 */ /* 0x000fe200078ec0ff */
[----:B------:R-:W-:Y:S01]  /*4d60*/  BSSY.RECONVERGENT B0, `(.L_x_118) ;  /* 0x0000054000007945 */ /* 0x000fe20003800200 */
[C---:B------:R-:W-:Y:S02]  /*4d70*/  FSETP.GEU.AND P3, PT, |R13|.reuse, 1.469367938527859385e-39, PT ;  /* 0x001000000d00780b */ /* 0x040fe40003f6e200 */
[----:B------:R-:W-:Y:S01]  /*4d80*/  LOP3.LUT R9, R8, 0x3ff00000, RZ, 0xfc, !PT ;  /* 0x3ff0000008097812 */ /* 0x000fe200078efcff */
[----:B------:R-:W-:Y:S01]  /*4d90*/  IMAD.MOV.U32 R8, RZ, RZ, R10 ;  /* 0x000000ffff087224 */ /* 0x000fe200078e000a */
[----:B------:R-:W-:Y:S02]  /*4da0*/  LOP3.LUT R5, R13, 0x7ff00000, RZ, 0xc0, !PT ;  /* 0x7ff000000d057812 */ /* 0x000fe400078ec0ff */
[----:B------:R-:W-:-:S03]  /*4db0*/  LOP3.LUT R24, R11, 0x7ff00000, RZ, 0xc0, !PT ;  /* 0x7ff000000b187812 */ /* 0x000fc600078ec0ff */
[----:B------:R-:W-:Y:S01]  /*4dc0*/  @!P0 DMUL R8, R10, 8.98846567431157953865e+307 ;  /* 0x7fe000000a088828 */ /* 0x000fe20000000000 */
[----:B------:R-:W-:-:S03]  /*4dd0*/  ISETP.GE.U32.AND P2, PT, R5, R24, PT ;  /* 0x000000180500720c */ /* 0x000fc60003f46070 */
[----:B------:R-:W-:Y:S01]  /*4de0*/  @!P3 LOP3.LUT R4, R11, 0x7ff00000, RZ, 0xc0, !PT ;  /* 0x7ff000000b04b812 */ /* 0x000fe200078ec0ff */
[----:B------:R-:W-:Y:S01]  /*4df0*/  @!P3 IMAD.MOV.U32 R26, RZ, RZ, RZ ;  /* 0x000000ffff1ab224 */ /* 0x000fe200078e00ff */
[----:B------:R-:W0:Y:S02]  /*4e00*/  MUFU.RCP64H R15, R9 ;  /* 0x00000009000f7308 */ /* 0x000e240000001800 */
[----:B------:R-:W-:Y:S01]  /*4e10*/  @!P3 ISETP.GE.U32.AND P4, PT, R5, R4, PT ;  /* 0x000000040500b20c */ /* 0x000fe20003f86070 */
[----:B------:R-:W-:Y:S01]  /*4e20*/  IMAD.MOV.U32 R4, RZ, RZ, 0x1ca00000 ;  /* 0x1ca00000ff047424 */ /* 0x000fe200078e00ff */
[----:B------:R-:W-:-:S04]  /*4e30*/  @!P0 LOP3.LUT R24, R9, 0x7ff00000, RZ, 0xc0, !PT ;  /* 0x7ff0000009188812 */ /* 0x000fc800078ec0ff */
[----:B------:R-:W-:Y:S01]  /*4e40*/  @!P3 SEL R17, R4, 0x63400000, !P4 ;  /* 0x634000000411b807 */ /* 0x000fe20006000000 */
[----:B0-----:R-:W-:-:S08]  /*4e50*/  DFMA R18, R14, -R8, 1 ;  /* 0x3ff000000e12742b */ /* 0x001fd00000000808 */
[----:B------:R-:W-:-:S08]  /*4e60*/  DFMA R18, R18, R18, R18 ;  /* 0x000000121212722b */ /* 0x000fd00000000012 */
[----:B------:R-:W-:Y:S01]  /*4e70*/  DFMA R18, R14, R18, R14 ;  /* 0x000000120e12722b */ /* 0x000fe2000000000e */
[--C-:B------:R-:W-:Y:S02]  /*4e80*/  @!P3 LOP3.LUT R14, R17, 0x80000000, R13.reuse, 0xf8, !PT ;  /* 0x80000000110eb812 */ /* 0x100fe400078ef80d */
[----:B------:R-:W-:Y:S02]  /*4e90*/  SEL R15, R4, 0x63400000, !P2 ;  /* 0x63400000040f7807 */ /* 0x000fe40005000000 */
[----:B------:R-:W-:Y:S01]  /*4ea0*/  @!P3 LOP3.LUT R27, R14, 0x100000, RZ, 0xfc, !PT ;  /* 0x001000000e1bb812 */ /* 0x000fe200078efcff */
[----:B------:R-:W-:Y:S01]  /*4eb0*/  IMAD.MOV.U32 R14, RZ, RZ, R12 ;  /* 0x000000ffff0e7224 */ /* 0x000fe200078e000c */
[----:B------:R-:W-:Y:S01]  /*4ec0*/  LOP3.LUT R15, R15, 0x800fffff, R13, 0xf8, !PT ;  /* 0x800fffff0f0f7812 */ /* 0x000fe200078ef80d */
[----:B------:R-:W-:-:S05]  /*4ed0*/  DFMA R16, R18, -R8, 1 ;  /* 0x3ff000001210742b */ /* 0x000fca0000000808 */
[----:B------:R-:W-:-:S03]  /*4ee0*/  @!P3 DFMA R14, R14, 2, -R26 ;  /* 0x400000000e0eb82b */ /* 0x000fc6000000081a */
[----:B------:R-:W-:-:S07]  /*4ef0*/  DFMA R16, R18, R16, R18 ;  /* 0x000000101210722b */ /* 0x000fce0000000012 */
[----:B------:R-:W-:Y:S01]  /*4f00*/  @!P3 LOP3.LUT R5, R15, 0x7ff00000, RZ, 0xc0, !PT ;  /* 0x7ff000000f05b812 */ /* 0x000fe200078ec0ff */
[----:B------:R-:W-:-:S04]  /*4f10*/  DMUL R18, R16, R14 ;  /* 0x0000000e10127228 */ /* 0x000fc80000000000 */
[----:B------:R-:W-:-:S04]  /*4f20*/  VIADD R25, R5, 0xffffffff ;  /* 0xffffffff05197836 */ /* 0x000fc80000000000 */
[----:B------:R-:W-:Y:S01]  /*4f30*/  DFMA R26, R18, -R8, R14 ;  /* 0x80000008121a722b */ /* 0x000fe2000000000e */
[----:B------:R-:W-:Y:S01]  /*4f40*/  ISETP.GT.U32.AND P0, PT, R25, 0x7feffffe, PT ;  /* 0x7feffffe1900780c */ /* 0x000fe20003f04070 */
[----:B------:R-:W-:-:S05]  /*4f50*/  VIADD R25, R24, 0xffffffff ;  /* 0xffffffff18197836 */ /* 0x000fca0000000000 */
[----:B------:R-:W-:Y:S01]  /*4f60*/  ISETP.GT.U32.OR P0, PT, R25, 0x7feffffe, P0 ;  /* 0x7feffffe1900780c */ /* 0x000fe20000704470 */
[----:B------:R-:W-:-:S12]  /*4f70*/  DFMA R16, R16, R26, R18 ;  /* 0x0000001a1010722b */ /* 0x000fd80000000012 */
[----:B------:R-:W-:Y:S05]  /*4f80*/  @P0 BRA `(.L_x_119) ;  /* 0x0000000000700947 */ /* 0x000fea0003800000 */
[----:B------:R-:W-:Y:S02]  /*4f90*/  LOP3.LUT R12, R13, 0x7ff00000, RZ, 0xc0, !PT ;  /* 0x7ff000000d0c7812 */ /* 0x000fe400078ec0ff */
[----:B------:R-:W-:-:S04]  /*4fa0*/  LOP3.LUT R5, R11, 0x7ff00000, RZ, 0xc0, !PT ;  /* 0x7ff000000b057812 */ /* 0x000fc800078ec0ff */
[CC--:B------:R-:W-:Y:S02]  /*4fb0*/  VIADDMNMX R13, R12.reuse, -R5.reuse, 0xb9600000, !PT ;  /* 0xb96000000c0d7446 */ /* 0x0c0fe40007800905 */
[----:B------:R-:W-:Y:S01]  /*4fc0*/  ISETP.GE.U32.AND P0, PT, R12, R5, PT ;  /* 0x000000050c00720c */ /* 0x000fe20003f06070 */
[----:B------:R-:W-:Y:S01]  /*4fd0*/  IMAD.MOV.U32 R12, RZ, RZ, RZ ;  /* 0x000000ffff0c7224 */ /* 0x000fe200078e00ff */
[----:B------:R-:W-:Y:S02]  /*4fe0*/  VIMNMX R13, PT, PT, R13, 0x46a00000, PT ;  /* 0x46a000000d0d7848 */ /* 0x000fe40003fe0100 */
[----:B------:R-:W-:-:S04]  /*4ff0*/  SEL R4, R4, 0x63400000, !P0 ;  /* 0x6340000004047807 */ /* 0x000fc80004000000 */
[----:B------:R-:W-:-:S05]  /*5000*/  IADD3 R4, PT, PT, -R4, R13, RZ ;  /* 0x0000000d04047210 */ /* 0x000fca0007ffe1ff */
        /* <DEDUP_REMOVED lines=10> */
[----:B------:R-:W-:Y:S01]  /*50b0*/  IMAD.MOV R9, RZ, RZ, -R4 ;  /* 0x000000ffff097224 */ /* 0x000fe200078e0a04 */
[----:B------:R-:W-:Y:S01]  /*50c0*/  DMUL.RP R12, R16, R12 ;  /* 0x0000000c100c7228 */ /* 0x000fe20000008000 */
[----:B------:R-:W-:Y:S01]  /*50d0*/  IMAD.MOV.U32 R8, RZ, RZ, RZ ;  /* 0x000000ffff087224 */ /* 0x000fe200078e00ff */
[----:B------:R-:W-:-:S05]  /*50e0*/  IADD3 R5, PT, PT, -R4, -0x43300000, RZ ;  /* 0xbcd0000004057810 */ /* 0x000fca0007ffe1ff */
[----:B------:R-:W-:-:S03]  /*50f0*/  DFMA R8, R18, -R8, R16 ;  /* 0x800000081208722b */ /* 0x000fc60000000010 */
[----:B------:R-:W-:-:S07]  /*5100*/  LOP3.LUT R11, R13, R11, RZ, 0x3c, !PT ;  /* 0x0000000b0d0b7212 */ /* 0x000fce00078e3cff */
[----:B------:R-:W-:-:S04]  /*5110*/  FSETP.NEU.AND P0, PT, |R9|, R5, PT ;  /* 0x000000050900720b */ /* 0x000fc80003f0d200 */
[----:B------:R-:W-:Y:S02]  /*5120*/  FSEL R18, R12, R18, !P0 ;  /* 0x000000120c127208 */ /* 0x000fe40004000000 */
[----:B------:R-:W-:Y:S01]  /*5130*/  FSEL R19, R11, R19, !P0 ;  /* 0x000000130b137208 */ /* 0x000fe20004000000 */
[----:B------:R-:W-:Y:S06]  /*5140*/  BRA `(.L_x_120) ;  /* 0x0000000000547947 */ /* 0x000fec0003800000 */
.L_x_119:
        /* <DEDUP_REMOVED lines=11> */
[----:B------:R-:W-:Y:S01]  /*5200*/  @P0 LOP3.LUT R4, R19, 0x7ff00000, RZ, 0xfc, !PT ;  /* 0x7ff0000013040812 */ /* 0x000fe200078efcff */
[----:B------:R-:W-:Y:S01]  /*5210*/  @!P0 IMAD.MOV.U32 R18, RZ, RZ, RZ ;  /* 0x000000ffff128224 */ /* 0x000fe200078e00ff */
[----:B------:R-:W-:-:S03]  /*5220*/  @P0 MOV R18, RZ ;  /* 0x000000ff00120202 */ /* 0x000fc60000000f00 */
[----:B------:R-:W-:Y:S01]  /*5230*/  @P0 IMAD.MOV.U32 R19, RZ, RZ, R4 ;  /* 0x000000ffff130224 */ /* 0x000fe200078e0004 */
[----:B------:R-:W-:Y:S06]  /*5240*/  BRA `(.L_x_120) ;  /* 0x0000000000147947 */ /* 0x000fec0003800000 */
.L_x_122:
[----:B------:R-:W-:Y:S01]  /*5250*/  LOP3.LUT R19, R11, 0x80000, RZ, 0xfc, !PT ;  /* 0x000800000b137812 */ /* 0x000fe200078efcff */
[----:B------:R-:W-:Y:S01]  /*5260*/  IMAD.MOV.U32 R18, RZ, RZ, R10 ;  /* 0x000000ffff127224 */ /* 0x000fe200078e000a */
[----:B------:R-:W-:Y:S06]  /*5270*/  BRA `(.L_x_120) ;  /* 0x0000000000087947 */ /* 0x000fec0003800000 */
.L_x_121:
[----:B------:R-:W-:Y:S01]  /*5280*/  LOP3.LUT R19, R13, 0x80000, RZ, 0xfc, !PT ;  /* 0x000800000d137812 */ /* 0x000fe200078efcff */
[----:B------:R-:W-:-:S07]  /*5290*/  IMAD.MOV.U32 R18, RZ, RZ, R12 ;  /* 0x000000ffff127224 */ /* 0x000fce00078e000c */
.L_x_120:
[----:B------:R-:W-:Y:S05]  /*52a0*/  BSYNC.RECONVERGENT B0 ;  /* 0x0000000000007941 */ /* 0x000fea0003800200 */
.L_x_118:
[----:B------:R-:W-:Y:S02]  /*52b0*/  IMAD.MOV.U32 R4, RZ, RZ, R0 ;  /* 0x000000ffff047224 */ /* 0x000fe400078e0000 */
[----:B------:R-:W-:Y:S02]  /*52c0*/  IMAD.MOV.U32 R5, RZ, RZ, 0x0 ;  /* 0x00000000ff057424 */ /* 0x000fe400078e00ff */
[----:B------:R-:W-:Y:S02]  /*52d0*/  IMAD.MOV.U32 R8, RZ, RZ, R18 ;  /* 0x000000ffff087224 */ /* 0x000fe400078e0012 */
[----:B------:R-:W-:Y:S01]  /*52e0*/  IMAD.MOV.U32 R9, RZ, RZ, R19 ;  /* 0x000000ffff097224 */ /* 0x000fe200078e0013 */
[----:B------:R-:W-:Y:S06]  /*52f0*/  RET.REL.NODEC R4 `(_Z13softmaxKernelPdii) ;  /* 0xffffffac04407950 */ /* 0x000fec0003c3ffff */
.L_x_123:
        /* <DEDUP_REMOVED lines=16> */
.L_x_138:


//--------------------- .text._Z11scaleKernelPddii --------------------------
	.section	.text._Z11scaleKernelPddii,"ax",@progbits
	.align	128
        .global         _Z11scaleKernelPddii
        .type           _Z11scaleKernelPddii,@function
        .size           _Z11scaleKernelPddii,(.L_x_139 - _Z11scaleKernelPddii)
        .other          _Z11scaleKernelPddii,@"STO_CUDA_ENTRY STV_DEFAULT"
_Z11scaleKernelPddii:
.text._Z11scaleKernelPddii:
[----:B------:R-:W-:Y:S01]  /*0000*/  LDC R1, c[0x0][0x37c] ;  /* 0x0000df00ff017b82 */ /* 0x000fe20000000800 */
[----:B------:R-:W0:Y:S07]  /*0010*/  S2R R2, SR_TID.X ;  /* 0x0000000000027919 */ /* 0x000e2e0000002100 */
[----:B------:R-:W1:Y:S01]  /*0020*/  LDC R0, c[0x0][0x364] ;  /* 0x0000d900ff007b82 */ /* 0x000e620000000800 */
[----:B------:R-:W2:Y:S01]  /*0030*/  LDCU.64 UR6, c[0x0][0x390] ;  /* 0x00007200ff0677ac */ /* 0x000ea20008000a00 */
[----:B------:R-:W1:Y:S06]  /*0040*/  S2R R5, SR_TID.Y ;  /* 0x0000000000057919 */ /* 0x000e6c0000002200 */
[----:B------:R-:W0:Y:S08]  /*0050*/  S2UR UR5, SR_CTAID.X ;  /* 0x00000000000579c3 */ /* 0x000e300000002500 */
[----:B------:R-:W0:Y:S08]  /*0060*/  LDC R3, c[0x0][0x360] ;  /* 0x0000d800ff037b82 */ /* 0x000e300000000800 */
[----:B------:R-:W1:Y:S01]  /*0070*/  S2UR UR4, SR_CTAID.Y ;  /* 0x00000000000479c3 */ /* 0x000e620000002600 */
[----:B0-----:R-:W-:-:S05]  /*0080*/  IMAD R3, R3, UR5, R2 ;  /* 0x0000000503037c24 */ /* 0x001fca000f8e0202 */
[----:B--2---:R-:W-:Y:S01]  /*0090*/  ISETP.GE.AND P0, PT, R3, UR7, PT ;  /* 0x0000000703007c0c */ /* 0x004fe2000bf06270 */
[----:B-1----:R-:W-:-:S05]  /*00a0*/  IMAD R0, R0, UR4, R5 ;  /* 0x0000000400007c24 */ /* 0x002fca000f8e0205 */
[----:B------:R-:W-:-:S13]  /*00b0*/  ISETP.GE.OR P0, PT, R0, UR6, P0 ;  /* 0x0000000600007c0c */ /* 0x000fda0008706670 */
[----:B------:R-:W-:Y:S05]  /*00c0*/  @P0 EXIT ;  /* 0x000000000000094d */ /* 0x000fea0003800000 */
[----:B------:R-:W0:Y:S01]  /*00d0*/  LDC.64 R8, c[0x0][0x388] ;  /* 0x0000e200ff087b82 */ /* 0x000e220000000a00 */
[----:B------:R-:W-:Y:S01]  /*00e0*/  UMOV UR4, 0xd9d7bdbb ;  /* 0xd9d7bdbb00047882 */ /* 0x000fe20000000000 */
[----:B------:R-:W-:Y:S01]  /*00f0*/  UMOV UR5, 0x3ddb7cdf ;  /* 0x3ddb7cdf00057882 */ /* 0x000fe20000000000 */
[----:B------:R-:W-:Y:S01]  /*0100*/  IMAD R3, R0, UR7, R3 ;  /* 0x0000000700037c24 */ /* 0x000fe2000f8e0203 */
[----:B0-----:R-:W-:-:S14]  /*0110*/  DSETP.GT.AND P0, PT, |R8|, UR4, PT ;  /* 0x0000000408007e2a */ /* 0x001fdc000bf04200 */
[----:B------:R-:W-:Y:S05]  /*0120*/  @!P0 EXIT ;  /* 0x000000000000894d */ /* 0x000fea0003800000 */
[----:B------:R-:W0:Y:S01]  /*0130*/  LDC.64 R4, c[0x0][0x380] ;  /* 0x0000e000ff047b82 */ /* 0x000e220000000a00 */
[----:B------:R-:W1:Y:S01]  /*0140*/  LDCU.64 UR4, c[0x0][0x358] ;  /* 0x00006b00ff0477ac */ /* 0x000e620008000a00 */
[----:B------:R-:W2:Y:S01]  /*0150*/  LDCU UR6, c[0x0][0x38c] ;  /* 0x00007180ff0677ac */ /* 0x000ea20008000800 */
[----:B0-----:R-:W-:-:S05]  /*0160*/  IMAD.WIDE R4, R3, 0x8, R4 ;  /* 0x0000000803047825 */ /* 0x001fca00078e0204 */
[----:B-1----:R-:W3:Y:S01]  /*0170*/  LDG.E.64 R10, desc[UR4][R4.64] ;  /* 0x00000004040a7981 */ /* 0x002ee2000c1e1b00 */
[----:B--2---:R-:W0:Y:S01]  /*0180*/  MUFU.RCP64H R3, UR6 ;  /* 0x0000000600037d08 */ /* 0x004e220008001800 */
[----:B------:R-:W-:Y:S01]  /*0190*/  IMAD.MOV.U32 R2, RZ, RZ, 0x1 ;  /* 0x00000001ff027424 */ /* 0x000fe200078e00ff */
[----:B------:R-:W-:Y:S05]  /*01a0*/  BSSY.RECONVERGENT B0, `(.L_x_124) ;  /* 0x0000011000007945 */ /* 0x000fea0003800200 */
[----:B0-----:R-:W-:-:S08]  /*01b0*/  DFMA R6, R2, -R8, 1 ;  /* 0x3ff000000206742b */ /* 0x001fd00000000808 */
[----:B------:R-:W-:-:S08]  /*01c0*/  DFMA R6, R6, R6, R6 ;  /* 0x000000060606722b */ /* 0x000fd00000000006 */
[----:B------:R-:W-:-:S08]  /*01d0*/  DFMA R6, R2, R6, R2 ;  /* 0x000000060206722b */ /* 0x000fd00000000002 */
[----:B------:R-:W-:-:S08]  /*01e0*/  DFMA R2, R6, -R8, 1 ;  /* 0x3ff000000602742b */ /* 0x000fd00000000808 */
[----:B------:R-:W-:-:S08]  /*01f0*/  DFMA R2, R6, R2, R6 ;  /* 0x000000020602722b */ /* 0x000fd00000000006 */
[----:B---3--:R-:W-:Y:S01]  /*0200*/  DMUL R6, R10, R2 ;  /* 0x000000020a067228 */ /* 0x008fe20000000000 */
[----:B------:R-:W-:-:S07]  /*0210*/  FSETP.GEU.AND P1, PT, |R11|, 6.5827683646048100446e-37, PT ;  /* 0x036000000b00780b */ /* 0x000fce0003f2e200 */
[----:B------:R-:W-:-:S08]  /*0220*/  DFMA R8, R6, -R8, R10 ;  /* 0x800000080608722b */ /* 0x000fd0000000000a */
[----:B------:R-:W-:-:S10]  /*0230*/  DFMA R2, R2, R8, R6 ;  /* 0x000000080202722b */ /* 0x000fd40000000006 */
[----:B------:R-:W-:-:S05]  /*0240*/  FFMA R0, RZ, UR6, R3 ;  /* 0x00000006ff007c23 */ /* 0x000fca0008000003 */
[----:B------:R-:W-:-:S13]  /*0250*/  FSETP.GT.AND P0, PT, |R0|, 1.469367938527859385e-39, PT ;  /* 0x001000000000780b */ /* 0x000fda0003f04200 */
[----:B------:R-:W-:Y:S05]  /*0260*/  @P0 BRA P1, `(.L_x_125) ;  /* 0x0000000000100947 */ /* 0x000fea0000800000 */
[----:B------:R-:W-:-:S07]  /*0270*/  MOV R0, 0x290 ;  /* 0x0000029000007802 */ /* 0x000fce0000000f00 */
[----:B------:R-:W-:Y:S05]  /*0280*/  CALL.REL.NOINC `($__internal_4_$__cuda_sm20_div_rn_f64_full) ;  /* 0x0000000000147944 */ /* 0x000fea0003c00000 */
[----:B------:R-:W-:Y:S02]  /*0290*/  IMAD.MOV.U32 R2, RZ, RZ, R12 ;  /* 0x000000ffff027224 */ /* 0x000fe400078e000c */
[----:B------:R-:W-:-:S07]  /*02a0*/  IMAD.MOV.U32 R3, RZ, RZ, R13 ;  /* 0x000000ffff037224 */ /* 0x000fce00078e000d */
.L_x_125:
[----:B------:R-:W-:Y:S05]  /*02b0*/  BSYNC.RECONVERGENT B0 ;  /* 0x0000000000007941 */ /* 0x000fea0003800200 */
.L_x_124:
[----:B------:R-:W-:Y:S01]  /*02c0*/  STG.E.64 desc[UR4][R4.64], R2 ;  /* 0x0000000204007986 */ /* 0x000fe2000c101b04 */
[----:B------:R-:W-:Y:S05]  /*02d0*/  EXIT ;  /* 0x000000000000794d */ /* 0x000fea0003800000 */
        .weak           $__internal_4_$__cuda_sm20_div_rn_f64_full
        .type           $__internal_4_$__cuda_sm20_div_rn_f64_full,@function
        .size           $__internal_4_$__cuda_sm20_div_rn_f64_full,(.L_x_139 - $__internal_4_$__cuda_sm20_div_rn_f64_full)
$__internal_4_$__cuda_sm20_div_rn_f64_full:
[----:B------:R-:W0:Y:S01]  /*02e0*/  LDC.64 R2, c[0x0][0x388] ;  /* 0x0000e200ff027b82 */ /* 0x000e220000000a00 */
[C---:B------:R-:W-:Y:S01]  /*02f0*/  FSETP.GEU.AND P2, PT, |R11|.reuse, 1.469367938527859385e-39, PT ;  /* 0x001000000b00780b */ /* 0x040fe20003f4e200 */
[----:B------:R-:W-:Y:S01]  /*0300*/  IMAD.MOV.U32 R16, RZ, RZ, 0x1ca00000 ;  /* 0x1ca00000ff107424 */ /* 0x000fe200078e00ff */
[----:B------:R-:W-:Y:S01]  /*0310*/  LOP3.LUT R12, R11, 0x7ff00000, RZ, 0xc0, !PT ;  /* 0x7ff000000b0c7812 */ /* 0x000fe200078ec0ff */
[----:B------:R-:W-:Y:S01]  /*0320*/  BSSY.RECONVERGENT B1, `(.L_x_126) ;  /* 0x0000051000017945 */ /* 0x000fe20003800200 */
[C---:B0-----:R-:W-:Y:S02]  /*0330*/  FSETP.GEU.AND P0, PT, |R3|.reuse, 1.469367938527859385e-39, PT ;  /* 0x001000000300780b */ /* 0x041fe40003f0e200 */
[C---:B------:R-:W-:Y:S02]  /*0340*/  LOP3.LUT R6, R3.reuse, 0x800fffff, RZ, 0xc0, !PT ;  /* 0x800fffff03067812 */ /* 0x040fe400078ec0ff */
[----:B------:R-:W-:Y:S02]  /*0350*/  LOP3.LUT R13, R3, 0x7ff00000, RZ, 0xc0, !PT ;  /* 0x7ff00000030d7812 */ /* 0x000fe400078ec0ff */
[----:B------:R-:W-:Y:S01]  /*0360*/  LOP3.LUT R7, R6, 0x3ff00000, RZ, 0xfc, !PT ;  /* 0x3ff0000006077812 */ /* 0x000fe200078efcff */
[----:B------:R-:W-:Y:S01]  /*0370*/  IMAD.MOV.U32 R6, RZ, RZ, R2 ;  /* 0x000000ffff067224 */ /* 0x000fe200078e0002 */
[----:B------:R-:W-:Y:S01]  /*0380*/  ISETP.GE.U32.AND P1, PT, R12, R13, PT ;  /* 0x0000000d0c00720c */ /* 0x000fe20003f26070 */
[----:B------:R-:W-:-:S04]  /*0390*/  IMAD.MOV.U32 R23, RZ, RZ, R13 ;  /* 0x000000ffff177224 */ /* 0x000fc800078e000d */
[----:B------:R-:W0:Y:S02]  /*03a0*/  @!P0 LDC.64 R8, c[0x0][0x388] ;  /* 0x0000e200ff088b82 */ /* 0x000e240000000a00 */
[----:B0-----:R-:W-:Y:S01]  /*03b0*/  @!P0 DMUL R6, R8, 8.98846567431157953865e+307 ;  /* 0x7fe0000008068828 */ /* 0x001fe20000000000 */
[----:B------:R-:W-:-:S05]  /*03c0*/  IMAD.MOV.U32 R8, RZ, RZ, 0x1 ;  /* 0x00000001ff087424 */ /* 0x000fca00078e00ff */
[----:B------:R-:W0:Y:S04]  /*03d0*/  MUFU.RCP64H R9, R7 ;  /* 0x0000000700097308 */ /* 0x000e280000001800 */
[----:B------:R-:W-:-:S05]  /*03e0*/  @!P0 LOP3.LUT R23, R7, 0x7ff00000, RZ, 0xc0, !PT ;  /* 0x7ff0000007178812 */ /* 0x000fca00078ec0ff */
[----:B------:R-:W-:Y:S01]  /*03f0*/  VIADD R24, R23, 0xffffffff ;  /* 0xffffffff17187836 */ /* 0x000fe20000000000 */
[----:B0-----:R-:W-:-:S08]  /*0400*/  DFMA R14, R8, -R6, 1 ;  /* 0x3ff00000080e742b */ /* 0x001fd00000000806 */
[----:B------:R-:W-:-:S08]  /*0410*/  DFMA R14, R14, R14, R14 ;  /* 0x0000000e0e0e722b */ /* 0x000fd0000000000e */
[----:B------:R-:W-:Y:S01]  /*0420*/  DFMA R18, R8, R14, R8 ;  /* 0x0000000e0812722b */ /* 0x000fe20000000008 */
[----:B------:R-:W-:Y:S01]  /*0430*/  SEL R15, R16, 0x63400000, !P1 ;  /* 0x63400000100f7807 */ /* 0x000fe20004800000 */
[----:B------:R-:W-:Y:S02]  /*0440*/  IMAD.MOV.U32 R8, RZ, RZ, R10 ;  /* 0x000000ffff087224 */ /* 0x000fe400078e000a */
[----:B------:R-:W-:Y:S01]  /*0450*/  IMAD.MOV.U32 R14, RZ, RZ, R12 ;  /* 0x000000ffff0e7224 */ /* 0x000fe200078e000c */
[C-C-:B------:R-:W-:Y:S02]  /*0460*/  @!P2 LOP3.LUT R16, R15.reuse, 0x80000000, R11.reuse, 0xf8, !PT ;  /* 0x800000000f10a812 */ /* 0x140fe400078ef80b */
[----:B------:R-:W-:Y:S01]  /*0470*/  LOP3.LUT R9, R15, 0x800fffff, R11, 0xf8, !PT ;  /* 0x800fffff0f097812 */ /* 0x000fe200078ef80b */
[----:B------:R-:W-:Y:S01]  /*0480*/  DFMA R20, R18, -R6, 1 ;  /* 0x3ff000001214742b */ /* 0x000fe20000000806 */
[----:B------:R-:W-:Y:S01]  /*0490*/  @!P2 LOP3.LUT R17, R16, 0x100000, RZ, 0xfc, !PT ;  /* 0x001000001011a812 */ /* 0x000fe200078efcff */
[----:B------:R-:W-:-:S06]  /*04a0*/  @!P2 IMAD.MOV.U32 R16, RZ, RZ, RZ ;  /* 0x000000ffff10a224 */ /* 0x000fcc00078e00ff */
[----:B------:R-:W-:Y:S02]  /*04b0*/  @!P2 DFMA R8, R8, 2, -R16 ;  /* 0x400000000808a82b */ /* 0x000fe40000000810 */
[----:B------:R-:W-:-:S08]  /*04c0*/  DFMA R16, R18, R20, R18 ;  /* 0x000000141210722b */ /* 0x000fd00000000012 */
[----:B------:R-:W-:Y:S01]  /*04d0*/  @!P2 LOP3.LUT R14, R9, 0x7ff00000, RZ, 0xc0, !PT ;  /* 0x7ff00000090ea812 */ /* 0x000fe200078ec0ff */
[----:B------:R-:W-:-:S04]  /*04e0*/  DMUL R18, R16, R8 ;  /* 0x0000000810127228 */ /* 0x000fc80000000000 */
[----:B------:R-:W-:-:S04]  /*04f0*/  VIADD R22, R14, 0xffffffff ;  /* 0xffffffff0e167836 */ /* 0x000fc80000000000 */
[----:B------:R-:W-:Y:S01]  /*0500*/  DFMA R20, R18, -R6, R8 ;  /* 0x800000061214722b */ /* 0x000fe20000000008 */
[----:B------:R-:W-:-:S04]  /*0510*/  ISETP.GT.U32.AND P0, PT, R22, 0x7feffffe, PT ;  /* 0x7feffffe1600780c */ /* 0x000fc80003f04070 */
[----:B------:R-:W-:-:S03]  /*0520*/  ISETP.GT.U32.OR P0, PT, R24, 0x7feffffe, P0 ;  /* 0x7feffffe1800780c */ /* 0x000fc60000704470 */
[----:B------:R-:W-:-:S10]  /*0530*/  DFMA R16, R16, R20, R18 ;  /* 0x000000141010722b */ /* 0x000fd40000000012 */
[----:B------:R-:W-:Y:S05]  /*0540*/  @P0 BRA `(.L_x_127) ;  /* 0x0000000000600947 */ /* 0x000fea0003800000 */
[----:B------:R-:W-:Y:S01]  /*0550*/  VIADDMNMX R12, R12, -R13, 0xb9600000, !PT ;  /* 0xb96000000c0c7446 */ /* 0x000fe2000780090d */
[----:B------:R-:W-:-:S03]  /*0560*/  IMAD.MOV.U32 R10, RZ, RZ, RZ ;  /* 0x000000ffff0a7224 */ /* 0x000fc600078e00ff */
[----:B------:R-:W-:-:S05]  /*0570*/  VIMNMX R12, PT, PT, R12, 0x46a00000, PT ;  /* 0x46a000000c0c7848 */ /* 0x000fca0003fe0100 */
[----:B------:R-:W-:-:S04]  /*0580*/  IMAD.IADD R15, R12, 0x1, -R15 ;  /* 0x000000010c0f7824 */ /* 0x000fc800078e0a0f */
        /* <DEDUP_REMOVED lines=20> */
.L_x_127:
[----:B------:R-:W-:-:S14]  /*06d0*/  DSETP.NAN.AND P0, PT, R10, R10, PT ;  /* 0x0000000a0a00722a */ /* 0x000fdc0003f08000 */
[----:B------:R-:W-:Y:S05]  /*06e0*/  @P0 BRA `(.L_x_129) ;  /* 0x0000000000480947 */ /* 0x000fea0003800000 */
[----:B------:R-:W0:Y:S02]  /*06f0*/  LDC.64 R6, c[0x0][0x388] ;  /* 0x0000e200ff067b82 */ /* 0x000e240000000a00 */
[----:B0-----:R-:W-:-:S14]  /*0700*/  DSETP.NAN.AND P0, PT, R6, R6, PT ;  /* 0x000000060600722a */ /* 0x001fdc0003f08000 */
        /* <DEDUP_REMOVED lines=9> */
[----:B------:R-:W-:Y:S02]  /*07a0*/  @!P0 IMAD.MOV.U32 R12, RZ, RZ, RZ ;  /* 0x000000ffff0c8224 */ /* 0x000fe400078e00ff */
[----:B------:R-:W-:Y:S02]  /*07b0*/  @P0 IMAD.MOV.U32 R12, RZ, RZ, RZ ;  /* 0x000000ffff0c0224 */ /* 0x000fe400078e00ff */
[----:B------:R-:W-:Y:S01]  /*07c0*/  @P0 IMAD.MOV.U32 R13, RZ, RZ, R2 ;  /* 0x000000ffff0d0224 */ /* 0x000fe200078e0002 */
[----:B------:R-:W-:Y:S06]  /*07d0*/  BRA `(.L_x_128) ;  /* 0x0000000000147947 */ /* 0x000fec0003800000 */
.L_x_130:
[----:B------:R-:W-:Y:S01]  /*07e0*/  LOP3.LUT R13, R3, 0x80000, RZ, 0xfc, !PT ;  /* 0x00080000030d7812 */ /* 0x000fe200078efcff */
[----:B------:R-:W-:Y:S01]  /*07f0*/  IMAD.MOV.U32 R12, RZ, RZ, R2 ;  /* 0x000000ffff0c7224 */ /* 0x000fe200078e0002 */
[----:B------:R-:W-:Y:S06]  /*0800*/  BRA `(.L_x_128) ;  /* 0x0000000000087947 */ /* 0x000fec0003800000 */
.L_x_129:
[----:B------:R-:W-:Y:S01]  /*0810*/  LOP3.LUT R13, R11, 0x80000, RZ, 0xfc, !PT ;  /* 0x000800000b0d7812 */ /* 0x000fe200078efcff */
[----:B------:R-:W-:-:S07]  /*0820*/  IMAD.MOV.U32 R12, RZ, RZ, R10 ;  /* 0x000000ffff0c7224 */ /* 0x000fce00078e000a */
.L_x_128:
[----:B------:R-:W-:Y:S05]  /*0830*/  BSYNC.RECONVERGENT B1 ;  /* 0x0000000000017941 */ /* 0x000fea0003800200 */
.L_x_126:
[----:B------:R-:W-:Y:S02]  /*0840*/  IMAD.MOV.U32 R2, RZ, RZ, R0 ;  /* 0x000000ffff027224 */ /* 0x000fe400078e0000 */
[----:B------:R-:W-:-:S04]  /*0850*/  IMAD.MOV.U32 R3, RZ, RZ, 0x0 ;  /* 0x00000000ff037424 */ /* 0x000fc800078e00ff */
[----:B------:R-:W-:Y:S05]  /*0860*/  RET.REL.NODEC R2 `(_Z11scaleKernelPddii) ;  /* 0xfffffff402e47950 */ /* 0x000fea0003c3ffff */
.L_x_131:
        /* <DEDUP_REMOVED lines=9> */
.L_x_139:


//--------------------- .text._Z10reluKernelPdii  --------------------------
	.section	.text._Z10reluKernelPdii,"ax",@progbits
	.align	128
        .global         _Z10reluKernelPdii
        .type           _Z10reluKernelPdii,@function
        .size           _Z10reluKernelPdii,(.L_x_145 - _Z10reluKernelPdii)
        .other          _Z10reluKernelPdii,@"STO_CUDA_ENTRY STV_DEFAULT"
_Z10reluKernelPdii:
.text._Z10reluKernelPdii:
        /* <DEDUP_REMOVED lines=14> */
[----:B------:R-:W1:Y:S01]  /*00e0*/  LDCU.64 UR4, c[0x0][0x358] ;  /* 0x00006b00ff0477ac */ /* 0x000e620008000a00 */
[----:B------:R-:W-:-:S04]  /*00f0*/  IMAD R5, R0, UR7, R5 ;  /* 0x0000000700057c24 */ /* 0x000fc8000f8e0205 */
[----:B0-----:R-:W-:-:S05]  /*0100*/  IMAD.WIDE R2, R5, 0x8, R2 ;  /* 0x0000000805027825 */ /* 0x001fca00078e0202 */
[----:B-1----:R-:W2:Y:S02]  /*0110*/  LDG.E.64 R4, desc[UR4][R2.64] ;  /* 0x0000000402047981 */ /* 0x002ea4000c1e1b00 */
[----:B--2---:R-:W-:-:S14]  /*0120*/  DSETP.NE.AND P0, PT, |R4|, +INF , PT ;  /* 0x7ff000000400742a */ /* 0x004fdc0003f05200 */
[----:B------:R0:W-:Y:S01]  /*0130*/  @!P0 STG.E.64 desc[UR4][R2.64], RZ ;  /* 0x000000ff02008986 */ /* 0x0001e2000c101b04 */
[----:B------:R-:W-:Y:S05]  /*0140*/  @!P0 EXIT ;  /* 0x000000000000894d */ /* 0x000fea0003800000 */
[----:B------:R-:W-:Y:S01]  /*0150*/  DSETP.MAX.AND P0, P1, RZ, R4, PT ;  /* 0x00000004ff00722a */ /* 0x000fe2000390f000 */
[----:B------:R-:W-:Y:S01]  /*0160*/  IMAD.MOV.U32 R9, RZ, RZ, R5 ;  /* 0x000000ffff097224 */ /* 0x000fe200078e0005 */
[----:B------:R-:W-:Y:S01]  /*0170*/  MOV R0, RZ ;  /* 0x000000ff00007202 */ /* 0x000fe20000000f00 */
[----:B------:R-:W-:Y:S01]  /*0180*/  IMAD.MOV.U32 R7, RZ, RZ, R4 ;  /* 0x000000ffff077224 */ /* 0x000fe200078e0004 */
[----:B------:R-:W-:Y:S02]  /*0190*/  MOV R4, RZ ;  /* 0x000000ff00047202 */ /* 0x000fe40000000f00 */
[----:B------:R-:W-:Y:S02]  /*01a0*/  FSEL R11, R0, R9, P0 ;  /* 0x00000009000b7208 */ /* 0x000fe40000000000 */
[----:B------:R-:W-:-:S06]  /*01b0*/  SEL R4, R4, R7, P0 ;  /* 0x0000000704047207 */ /* 0x000fcc0000000000 */
[----:B------:R-:W-:-:S05]  /*01c0*/  @P1 LOP3.LUT R11, R9, 0x80000, RZ, 0xfc, !PT ;  /* 0x00080000090b1812 */ /* 0x000fca00078efcff */
[----:B------:R-:W-:-:S05]  /*01d0*/  IMAD.MOV.U32 R5, RZ, RZ, R11 ;  /* 0x000000ffff057224 */ /* 0x000fca00078e000b */
[----:B------:R-:W-:Y:S01]  /*01e0*/  STG.E.64 desc[UR4][R2.64], R4 ;  /* 0x0000000402007986 */ /* 0x000fe2000c101b04 */
[----:B------:R-:W-:Y:S05]  /*01f0*/  EXIT ;  /* 0x000000000000794d */ /* 0x000fea0003800000 */
.L_x_132:
        /* <DEDUP_REMOVED lines=16> */
.L_x_145:


//--------------------- .text._Z13addBiasKernelPdS_ii --------------------------
	.section	.text._Z13addBiasKernelPdS_ii,"ax",@progbits
	.align	128
        .global         _Z13addBiasKernelPdS_ii
        .type           _Z13addBiasKernelPdS_ii,@function
        .size           _Z13addBiasKernelPdS_ii,(.L_x_146 - _Z13addBiasKernelPdS_ii)
        .other          _Z13addBiasKernelPdS_ii,@"STO_CUDA_ENTRY STV_DEFAULT"
_Z13addBiasKernelPdS_ii:
.text._Z13addBiasKernelPdS_ii:
        /* <DEDUP_REMOVED lines=15> */
[----:B------:R-:W-:-:S06]  /*00f0*/  IMAD R9, R0, UR7, R7 ;  /* 0x0000000700097c24 */ /* 0x000fcc000f8e0207 */
[----:B------:R-:W2:Y:S01]  /*0100*/  LDC.64 R4, c[0x0][0x380] ;  /* 0x0000e000ff047b82 */ /* 0x000ea20000000a00 */
[----:B0-----:R-:W-:-:S06]  /*0110*/  IMAD.WIDE R2, R7, 0x8, R2 ;  /* 0x0000000807027825 */ /* 0x001fcc00078e0202 */
[----:B-1----:R-:W3:Y:S01]  /*0120*/  LDG.E.64 R2, desc[UR4][R2.64] ;  /* 0x0000000402027981 */ /* 0x002ee2000c1e1b00 */
[----:B--2---:R-:W-:-:S05]  /*0130*/  IMAD.WIDE R4, R9, 0x8, R4 ;  /* 0x0000000809047825 */ /* 0x004fca00078e0204 */
[----:B------:R-:W3:Y:S02]  /*0140*/  LDG.E.64 R6, desc[UR4][R4.64] ;  /* 0x0000000404067981 */ /* 0x000ee4000c1e1b00 */
[----:B---3--:R-:W-:-:S07]  /*0150*/  DADD R6, R2, R6 ;  /* 0x0000000002067229 */ /* 0x008fce0000000006 */
[----:B------:R-:W-:Y:S01]  /*0160*/  STG.E.64 desc[UR4][R4.64], R6 ;  /* 0x0000000604007986 */ /* 0x000fe2000c101b04 */
[----:B------:R-:W-:Y:S05]  /*0170*/  EXIT ;  /* 0x000000000000794d */ /* 0x000fea0003800000 */
.L_x_133:
        /* <DEDUP_REMOVED lines=16> */
.L_x_146:


//--------------------- .text._Z15addMatrixKernelPdS_S_ii --------------------------
	.section	.text._Z15addMatrixKernelPdS_S_ii,"ax",@progbits
	.align	128
        .global         _Z15addMatrixKernelPdS_S_ii
        .type           _Z15addMatrixKernelPdS_S_ii,@function
        .size           _Z15addMatrixKernelPdS_S_ii,(.L_x_147 - _Z15addMatrixKernelPdS_S_ii)
        .other          _Z15addMatrixKernelPdS_S_ii,@"STO_CUDA_ENTRY STV_DEFAULT"
_Z15addMatrixKernelPdS_S_ii:
.text._Z15addMatrixKernelPdS_S_ii:
        /* <DEDUP_REMOVED lines=16> */
[----:B------:R-:W2:Y:S08]  /*0100*/  LDC.64 R4, c[0x0][0x388] ;  /* 0x0000e200ff047b82 */ /* 0x000eb00000000a00 */
[----:B------:R-:W3:Y:S01]  /*0110*/  LDC.64 R8, c[0x0][0x390] ;  /* 0x0000e400ff087b82 */ /* 0x000ee20000000a00 */
[----:B0-----:R-:W-:-:S06]  /*0120*/  IMAD.WIDE R2, R11, 0x8, R2 ;  /* 0x000000080b027825 */ /* 0x001fcc00078e0202 */
[----:B-1----:R-:W4:Y:S01]  /*0130*/  LDG.E.64 R2, desc[UR4][R2.64] ;  /* 0x0000000402027981 */ /* 0x002f22000c1e1b00 */
[----:B--2---:R-:W-:-:S06]  /*0140*/  IMAD.WIDE R4, R11, 0x8, R4 ;  /* 0x000000080b047825 */ /* 0x004fcc00078e0204 */
[----:B------:R-:W4:Y:S01]  /*0150*/  LDG.E.64 R4, desc[UR4][R4.64] ;  /* 0x0000000404047981 */ /* 0x000f22000c1e1b00 */
[----:B---3--:R-:W-:Y:S01]  /*0160*/  IMAD.WIDE R8, R11, 0x8, R8 ;  /* 0x000000080b087825 */ /* 0x008fe200078e0208 */
[----:B----4-:R-:W-:-:S07]  /*0170*/  DADD R6, R2, R4 ;  /* 0x0000000002067229 */ /* 0x010fce0000000004 */
[----:B------:R-:W-:Y:S01]  /*0180*/  STG.E.64 desc[UR4][R8.64], R6 ;  /* 0x0000000608007986 */ /* 0x000fe2000c101b04 */
[----:B------:R-:W-:Y:S05]  /*0190*/  EXIT ;  /* 0x000000000000794d */ /* 0x000fea0003800000 */
.L_x_134:
        /* <DEDUP_REMOVED lines=14> */
.L_x_147:


//--------------------- .nv.shared.reserved.0     --------------------------
	.section	.nv.shared.reserved.0,"aw",@nobits
	.weak		__nv_reservedSMEM_offset_0_alias
	.size		__nv_reservedSMEM_offset_0_alias, 0, 64
	.other		__nv_reservedSMEM_offset_0_alias,@"STO_CUDA_RESERVED_SHARED STV_DEFAULT"
__nv_reservedSMEM_offset_0_alias:
	.zero		0
	.zero		64


//--------------------- .nv.constant0._Z15layerNormKernelPdS_S_S_iif --------------------------
	.section	.nv.constant0._Z15layerNormKernelPdS_S_S_iif,"a",@progbits
	.sectionflags	@""
	.align	4
.nv.constant0._Z15layerNormKernelPdS_S_S_iif:
	.zero		940


//--------------------- .nv.constant0._Z22concatenateHeadsKernelPdS_iii --------------------------
	.section	.nv.constant0._Z22concatenateHeadsKernelPdS_iii,"a",@progbits
	.sectionflags	@""
	.align	4
.nv.constant0._Z22concatenateHeadsKernelPdS_iii:
	.zero		924


//--------------------- .nv.constant0._Z16splitHeadsKernelPdS_iii --------------------------
	.section	.nv.constant0._Z16splitHeadsKernelPdS_iii,"a",@progbits
	.sectionflags	@""
	.align	4
.nv.constant0._Z16splitHeadsKernelPdS_iii:
	.zero		924


//--------------------- .nv.constant0._Z13softmaxKernelPdii --------------------------
	.section	.nv.constant0._Z13softmaxKernelPdii,"a",@progbits
	.sectionflags	@""
	.align	4
.nv.constant0._Z13softmaxKernelPdii:
	.zero		912


//--------------------- .nv.constant0._Z11scaleKernelPddii --------------------------
	.section	.nv.constant0._Z11scaleKernelPddii,"a",@progbits
	.sectionflags	@""
	.align	4
.nv.constant0._Z11scaleKernelPddii:
	.zero		920


//--------------------- .nv.constant0._Z10reluKernelPdii --------------------------
	.section	.nv.constant0._Z10reluKernelPdii,"a",@progbits
	.sectionflags	@""
	.align	4
.nv.constant0._Z10reluKernelPdii:
	.zero		912


//--------------------- .nv.constant0._Z13addBiasKernelPdS_ii --------------------------
	.section	.nv.constant0._Z13addBiasKernelPdS_ii,"a",@progbits
	.sectionflags	@""
	.align	4
.nv.constant0._Z13addBiasKernelPdS_ii:
	.zero		920


//--------------------- .nv.constant0._Z15addMatrixKernelPdS_S_ii --------------------------
	.section	.nv.constant0._Z15addMatrixKernelPdS_S_ii,"a",@progbits
	.sectionflags	@""
	.align	4
.nv.constant0._Z15addMatrixKernelPdS_S_ii:
	.zero		928


//--------------------- SYMBOLS --------------------------

	.type		.nv.reservedSmem.offset0,@object
	.size		.nv.reservedSmem.offset0,0x4
